	.headerflags	@"EF_CUDA_TEXMODE_UNIFIED EF_CUDA_64BIT_ADDRESS EF_CUDA_SM86 EF_CUDA_VIRTUAL_SM(EF_CUDA_SM86)"
	.elftype	@"ET_EXEC"


//--------------------- .nv.info                  --------------------------
	.section	.nv.info,"",@"SHT_CUDA_INFO"
	.align	4


	//----- nvinfo : EIATTR_REGCOUNT
	.align		4
        /*0000*/ 	.byte	0x04, 0x2f
        /*0002*/ 	.short	(.L_5 - .L_4)
	.align		4
.L_4:
        /*0004*/ 	.word	index@(triton_poi_fused_stack_6)
        /*0008*/ 	.word	0x000000ff


	//----- nvinfo : EIATTR_MIN_STACK_SIZE
	.align		4
.L_5:
        /*000c*/ 	.byte	0x04, 0x12
        /*000e*/ 	.short	(.L_7 - .L_6)
	.align		4
.L_6:
        /*0010*/ 	.word	index@($triton_poi_fused_stack_6$__internal_trig_reduction_slowpathd)
        /*0014*/ 	.word	0x00000000


	//----- nvinfo : EIATTR_FRAME_SIZE
	.align		4
.L_7:
        /*0018*/ 	.byte	0x04, 0x11
        /*001a*/ 	.short	(.L_9 - .L_8)
	.align		4
.L_8:
        /*001c*/ 	.word	index@($triton_poi_fused_stack_6$__internal_trig_reduction_slowpathd)
        /*0020*/ 	.word	0x00000000


	//----- nvinfo : EIATTR_MIN_STACK_SIZE
	.align		4
.L_9:
        /*0024*/ 	.byte	0x04, 0x12
        /*0026*/ 	.short	(.L_11 - .L_10)
	.align		4
.L_10:
        /*0028*/ 	.word	index@($triton_poi_fused_stack_6$__internal_accurate_pow)
        /*002c*/ 	.word	0x00000000


	//----- nvinfo : EIATTR_FRAME_SIZE
	.align		4
.L_11:
        /*0030*/ 	.byte	0x04, 0x11
        /*0032*/ 	.short	(.L_13 - .L_12)
	.align		4
.L_12:
        /*0034*/ 	.word	index@($triton_poi_fused_stack_6$__internal_accurate_pow)
        /*0038*/ 	.word	0x00000000


	//----- nvinfo : EIATTR_MIN_STACK_SIZE
	.align		4
.L_13:
        /*003c*/ 	.byte	0x04, 0x12
        /*003e*/ 	.short	(.L_15 - .L_14)
	.align		4
.L_14:
        /*0040*/ 	.word	index@($__internal_0_$__cuda_sm20_div_rn_f64_full)
        /*0044*/ 	.word	0x00000000


	//----- nvinfo : EIATTR_FRAME_SIZE
	.align		4
.L_15:
        /*0048*/ 	.byte	0x04, 0x11
        /*004a*/ 	.short	(.L_17 - .L_16)
	.align		4
.L_16:
        /*004c*/ 	.word	index@($__internal_0_$__cuda_sm20_div_rn_f64_full)
        /*0050*/ 	.word	0x00000000


	//----- nvinfo : EIATTR_MIN_STACK_SIZE
	.align		4
.L_17:
        /*0054*/ 	.byte	0x04, 0x12
        /*0056*/ 	.short	(.L_19 - .L_18)
	.align		4
.L_18:
        /*0058*/ 	.word	index@(triton_poi_fused_stack_6)
        /*005c*/ 	.word	0x00000298


	//----- nvinfo : EIATTR_FRAME_SIZE
	.align		4
.L_19:
        /*0060*/ 	.byte	0x04, 0x11
        /*0062*/ 	.short	(.L_21 - .L_20)
	.align		4
.L_20:
        /*0064*/ 	.word	index@(triton_poi_fused_stack_6)
        /*0068*/ 	.word	0x00000298


	//----- nvinfo : EIATTR_MIN_STACK_SIZE
	.align		4
.L_21:
        /*006c*/ 	.byte	0x04, 0x12
        /*006e*/ 	.short	(.L_23 - .L_22)
	.align		4
.L_22:
        /*0070*/ 	.word	index@(triton_poi_fused_stack_6)
        /*0074*/ 	.word	0x00000298
.L_23:


//--------------------- .nv.info.triton_poi_fused_stack_6 --------------------------
	.section	.nv.info.triton_poi_fused_stack_6,"",@"SHT_CUDA_INFO"
	.sectionflags	@""
	.align	4


	//----- nvinfo : EIATTR_CUDA_API_VERSION
	.align		4
        /*0000*/ 	.byte	0x04, 0x37
        /*0002*/ 	.short	(.L_25 - .L_24)
.L_24:
        /*0004*/ 	.word	0x0000007c


	//----- nvinfo : EIATTR_SW2861232_WAR
	.align		4
.L_25:
        /*0008*/ 	.byte	0x01, 0x35
	.zero		2


	//----- nvinfo : EIATTR_PARAM_CBANK
	.align		4
        /*000c*/ 	.byte	0x04, 0x0a
        /*000e*/ 	.short	(.L_27 - .L_26)
	.align		4
.L_26:
        /*0010*/ 	.word	index@(.nv.constant0.triton_poi_fused_stack_6)
        /*0014*/ 	.short	0x0160
        /*0016*/ 	.short	0x0028


	//----- nvinfo : EIATTR_CBANK_PARAM_SIZE
	.align		4
.L_27:
        /*0018*/ 	.byte	0x03, 0x19
        /*001a*/ 	.short	0x0028


	//----- nvinfo : EIATTR_KPARAM_INFO
	.align		4
        /*001c*/ 	.byte	0x04, 0x17
        /*001e*/ 	.short	(.L_29 - .L_28)
.L_28:
        /*0020*/ 	.word	0x00000000
        /*0024*/ 	.short	0x0004
        /*0026*/ 	.short	0x0020
        /*0028*/ 	.byte	0x00, 0xf4, 0x21, 0x00


	//----- nvinfo : EIATTR_KPARAM_INFO
	.align		4
.L_29:
        /*002c*/ 	.byte	0x04, 0x17
        /*002e*/ 	.short	(.L_31 - .L_30)
.L_30:
        /*0030*/ 	.word	0x00000000
        /*0034*/ 	.short	0x0003
        /*0036*/ 	.short	0x0018
        /*0038*/ 	.byte	0x00, 0xf0, 0x11, 0x00


	//----- nvinfo : EIATTR_KPARAM_INFO
	.align		4
.L_31:
        /*003c*/ 	.byte	0x04, 0x17
        /*003e*/ 	.short	(.L_33 - .L_32)
.L_32:
        /*0040*/ 	.word	0x00000000
        /*0044*/ 	.short	0x0002
        /*0046*/ 	.short	0x0010
        /*0048*/ 	.byte	0x00, 0xf4, 0x21, 0x00


	//----- nvinfo : EIATTR_KPARAM_INFO
	.align		4
.L_33:
        /*004c*/ 	.byte	0x04, 0x17
        /*004e*/ 	.short	(.L_35 - .L_34)
.L_34:
        /*0050*/ 	.word	0x00000000
        /*0054*/ 	.short	0x0001
        /*0056*/ 	.short	0x0008
        /*0058*/ 	.byte	0x00, 0xf4, 0x21, 0x00


	//----- nvinfo : EIATTR_KPARAM_INFO
	.align		4
.L_35:
        /*005c*/ 	.byte	0x04, 0x17
        /*005e*/ 	.short	(.L_37 - .L_36)
.L_36:
        /*0060*/ 	.word	0x00000000
        /*0064*/ 	.short	0x0000
        /*0066*/ 	.short	0x0000
        /*0068*/ 	.byte	0x00, 0xf4, 0x21, 0x00


	//----- nvinfo : EIATTR_MAXREG_COUNT
	.align		4
.L_37:
        /*006c*/ 	.byte	0x03, 0x1b
        /*006e*/ 	.short	0x00ff


	//----- nvinfo : EIATTR_EXIT_INSTR_OFFSETS
	.align		4
        /*0070*/ 	.byte	0x04, 0x1c
        /*0072*/ 	.short	(.L_39 - .L_38)


	//   ....[0]....
.L_38:
        /*0074*/ 	.word	0x0000b700


	//----- nvinfo : EIATTR_REQNTID
	.align		4
.L_39:
        /*0078*/ 	.byte	0x04, 0x10
        /*007a*/ 	.short	(.L_41 - .L_40)
.L_40:
        /*007c*/ 	.word	0x00000080
        /*0080*/ 	.word	0x00000001
        /*0084*/ 	.word	0x00000001


	//----- nvinfo : EIATTR_CRS_STACK_SIZE
	.align		4
.L_41:
        /*0088*/ 	.byte	0x04, 0x1e
        /*008a*/ 	.short	(.L_43 - .L_42)
.L_42:
        /*008c*/ 	.word	0x00000000
.L_43:


//--------------------- .nv.callgraph             --------------------------
	.section	.nv.callgraph,"",@"SHT_CUDA_CALLGRAPH"
	.align	4
	.sectionentsize	8
	.align		4
        /*0000*/ 	.word	0x00000000
	.align		4
        /*0004*/ 	.word	0xffffffff
	.align		4
        /*0008*/ 	.word	0x00000000
	.align		4
        /*000c*/ 	.word	0xfffffffe
	.align		4
        /*0010*/ 	.word	0x00000000
	.align		4
        /*0014*/ 	.word	0xfffffffd
	.align		4
        /*0018*/ 	.word	0x00000000
	.align		4
        /*001c*/ 	.word	0xfffffffc


//--------------------- .nv.rel.action            --------------------------
	.section	.nv.rel.action,"",@"SHT_CUDA_RELOCINFO"
	.align	8
	.sectionentsize	8
        /*0000*/ 	.byte	0x73, 0x00, 0x00, 0x00, 0x00, 0x00, 0x00, 0x00, 0x00, 0x00, 0x00, 0x11, 0x25, 0x00, 0x05, 0x36


//--------------------- .nv.constant4             --------------------------
	.section	.nv.constant4,"a",@progbits
	.align	8
	.align		8
.nv.constant4:
        /*0000*/ 	.dword	_$_str
	.align		8
        /*0008*/ 	.dword	_$_str_$_1
	.align		8
        /*0010*/ 	.dword	__cudart_i2opi_d
	.align		8
        /*0018*/ 	.dword	__cudart_sin_cos_coeffs


//--------------------- .nv.constant2.triton_poi_fused_stack_6 --------------------------
	.section	.nv.constant2.triton_poi_fused_stack_6,"a",@progbits
	.sectionflags	@""
	.align	4
.nv.constant2.triton_poi_fused_stack_6:
        /* <DEDUP_REMOVED lines=13> */


//--------------------- .nv.constant0.triton_poi_fused_stack_6 --------------------------
	.section	.nv.constant0.triton_poi_fused_stack_6,"a",@progbits
	.sectionflags	@""
	.align	4
.nv.constant0.triton_poi_fused_stack_6:
	.zero		392


//--------------------- .text.triton_poi_fused_stack_6 --------------------------
	.section	.text.triton_poi_fused_stack_6,"ax",@progbits
	.sectioninfo	@"SHI_REGISTERS=255"
	.align	128
        .global         triton_poi_fused_stack_6
        .type           triton_poi_fused_stack_6,@function
        .size           triton_poi_fused_stack_6,(.L_x_208 - triton_poi_fused_stack_6)
        .other          triton_poi_fused_stack_6,@"STO_CUDA_ENTRY STV_DEFAULT"
triton_poi_fused_stack_6:
.text.triton_poi_fused_stack_6:
[----:B------:R-:W-:Y:S02]  /*0000*/  IMAD.MOV.U32 R1, RZ, RZ, c[0x0][0x28] ;  /* 0x00000a00ff017624 */ /* 0x000fe400078e00ff */
[----:B------:R-:W0:Y:S01]  /*0010*/  S2R R0, SR_TID.X ;  /* 0x0000000000007919 */ /* 0x000e220000002100 */
[----:B------:R-:W-:Y:S01]  /*0020*/  LOP3.LUT R67, R67, 0xfffffffd, RZ, 0xc0, !PT ;  /* 0xfffffffd43437812 */ /* 0x000fe200078ec0ff */
[----:B------:R-:W-:Y:S01]  /*0030*/  IMAD.MOV.U32 R90, RZ, RZ, 0x4 ;  /* 0x00000004ff5a7424 */ /* 0x000fe200078e00ff */
[----:B------:R-:W-:Y:S01]  /*0040*/  ULDC.64 UR6, c[0x0][0x118] ;  /* 0x0000460000067ab9 */ /* 0x000fe20000000a00 */
[----:B------:R-:W1:Y:S01]  /*0050*/  S2R R3, SR_CTAID.X ;  /* 0x0000000000037919 */ /* 0x000e620000002500 */
[----:B------:R-:W-:Y:S01]  /*0060*/  CS2R R34, SRZ ;  /* 0x0000000000227805 */ /* 0x000fe2000001ff00 */
[----:B------:R-:W-:Y:S01]  /*0070*/  IMAD.MOV.U32 R41, RZ, RZ, RZ ;  /* 0x000000ffff297224 */ /* 0x000fe200078e00ff */
[----:B------:R-:W-:Y:S01]  /*0080*/  IADD3 R1, R1, -0x298, RZ ;  /* 0xfffffd6801017810 */ /* 0x000fe20007ffe0ff */
[----:B0-----:R-:W-:Y:S01]  /*0090*/  IMAD.SHL.U32 R0, R0, 0x2, RZ ;  /* 0x0000000200007824 */ /* 0x001fe200078e00ff */
[----:B-1----:R-:W-:-:S04]  /*00a0*/  SHF.R.S32.HI R7, RZ, 0x15, R3 ;  /* 0x00000015ff077819 */ /* 0x002fc80000011403 */
[----:B------:R-:W-:Y:S02]  /*00b0*/  LOP3.LUT R0, R0, 0xfe, RZ, 0xc0, !PT ;  /* 0x000000fe00007812 */ /* 0x000fe400078ec0ff */
[----:B------:R-:W-:-:S03]  /*00c0*/  SGXT R7, R7, 0x1 ;  /* 0x000000010707781a */ /* 0x000fc60000000200 */
[----:B------:R-:W-:-:S04]  /*00d0*/  IMAD R72, R3, 0x400, R0 ;  /* 0x0000040003487824 */ /* 0x000fc800078e0200 */
[C---:B------:R-:W-:Y:S01]  /*00e0*/  IMAD.HI R3, R72.reuse, 0x78787879, RZ ;  /* 0x7878787948037827 */ /* 0x040fe200078e02ff */
[C---:B------:R-:W-:Y:S02]  /*00f0*/  LEA.HI R0, R7.reuse, R72, RZ, 0x4 ;  /* 0x0000004807007211 */ /* 0x040fe400078f20ff */
[C---:B------:R-:W-:Y:S02]  /*0100*/  IADD3 R4, R72.reuse, 0x100, RZ ;  /* 0x0000010048047810 */ /* 0x040fe40007ffe0ff */
[----:B------:R-:W-:Y:S02]  /*0110*/  SHF.R.S32.HI R185, RZ, 0x4, R0 ;  /* 0x00000004ffb97819 */ /* 0x000fe40000011400 */
[----:B------:R-:W-:Y:S02]  /*0120*/  LEA.HI R2, R7, R4, RZ, 0x4 ;  /* 0x0000000407027211 */ /* 0x000fe400078f20ff */
[----:B------:R-:W-:Y:S01]  /*0130*/  IADD3 R5, R72, 0x200, RZ ;  /* 0x0000020048057810 */ /* 0x000fe20007ffe0ff */
[----:B------:R-:W-:Y:S01]  /*0140*/  IMAD.HI R8, R185, 0x78787879, RZ ;  /* 0x78787879b9087827 */ /* 0x000fe200078e02ff */
[----:B------:R-:W-:-:S02]  /*0150*/  SHF.R.S32.HI R184, RZ, 0x4, R2 ;  /* 0x00000004ffb87819 */ /* 0x000fc40000011402 */
[C---:B------:R-:W-:Y:S02]  /*0160*/  LEA.HI R0, R7.reuse, R5, RZ, 0x4 ;  /* 0x0000000507007211 */ /* 0x040fe400078f20ff */
[----:B------:R-:W-:Y:S01]  /*0170*/  SHF.R.U32.HI R9, RZ, 0x1f, R8 ;  /* 0x0000001fff097819 */ /* 0x000fe20000011608 */
[----:B------:R-:W-:Y:S01]  /*0180*/  IMAD.HI R2, R184, 0x78787879, RZ ;  /* 0x78787879b8027827 */ /* 0x000fe200078e02ff */
[----:B------:R-:W-:Y:S02]  /*0190*/  IADD3 R71, R72, 0x1, RZ ;  /* 0x0000000148477810 */ /* 0x000fe40007ffe0ff */
[----:B------:R-:W-:Y:S02]  /*01a0*/  LEA.HI.SX32 R8, R8, R9, 0x15 ;  /* 0x0000000908087211 */ /* 0x000fe400078faaff */
[----:B------:R-:W-:Y:S02]  /*01b0*/  SHF.R.U32.HI R6, RZ, 0x1f, R3 ;  /* 0x0000001fff067819 */ /* 0x000fe40000011603 */
[----:B------:R-:W-:Y:S01]  /*01c0*/  SHF.R.S32.HI R183, RZ, 0x4, R0 ;  /* 0x00000004ffb77819 */ /* 0x000fe20000011400 */
[----:B------:R-:W-:Y:S01]  /*01d0*/  IMAD R185, R8, -0x1100, R185 ;  /* 0xffffef0008b97824 */ /* 0x000fe200078e02b9 */
[----:B------:R-:W-:-:S02]  /*01e0*/  LEA.HI R0, R7, R71, RZ, 0x2 ;  /* 0x0000004707007211 */ /* 0x000fc400078f10ff */
[----:B------:R-:W-:Y:S01]  /*01f0*/  LEA.HI.SX32 R12, R3, R6, 0x11 ;  /* 0x00000006030c7211 */ /* 0x000fe200078f8aff */
[----:B------:R-:W-:Y:S01]  /*0200*/  IMAD.HI R6, R183, 0x78787879, RZ ;  /* 0x78787879b7067827 */ /* 0x000fe200078e02ff */
[----:B------:R-:W-:Y:S02]  /*0210*/  SHF.R.U32.HI R3, RZ, 0x1f, R2 ;  /* 0x0000001fff037819 */ /* 0x000fe40000011602 */
[----:B------:R-:W-:Y:S01]  /*0220*/  LOP3.LUT R0, R0, 0xfffffdfc, RZ, 0xc0, !PT ;  /* 0xfffffdfc00007812 */ /* 0x000fe200078ec0ff */
[C---:B------:R-:W-:Y:S01]  /*0230*/  IMAD R141, R185.reuse, 0x3, RZ ;  /* 0x00000003b98d7824 */ /* 0x040fe200078e02ff */
[----:B------:R-:W-:Y:S02]  /*0240*/  LEA.HI.SX32 R11, R2, R3, 0x15 ;  /* 0x00000003020b7211 */ /* 0x000fe400078faaff */
[----:B------:R-:W-:Y:S01]  /*0250*/  ISETP.GE.AND P0, PT, R185, 0x100, PT ;  /* 0x00000100b900780c */ /* 0x000fe20003f06270 */
[----:B------:R-:W-:Y:S01]  /*0260*/  IMAD.IADD R71, R71, 0x1, -R0 ;  /* 0x0000000147477824 */ /* 0x000fe200078e0a00 */
[----:B------:R-:W-:Y:S01]  /*0270*/  LEA.HI R2, R7, R72, RZ, 0x2 ;  /* 0x0000004807027211 */ /* 0x000fe200078f10ff */
[----:B------:R-:W-:Y:S01]  /*0280*/  IMAD R184, R11, -0x1100, R184 ;  /* 0xffffef000bb87824 */ /* 0x000fe200078e02b8 */
[----:B------:R-:W-:Y:S01]  /*0290*/  SHF.R.U32.HI R9, RZ, 0x1f, R6 ;  /* 0x0000001fff097819 */ /* 0x000fe20000011606 */
[----:B------:R-:W-:Y:S01]  /*02a0*/  IMAD R12, R12, 0x300, R141 ;  /* 0x000003000c0c7824 */ /* 0x000fe200078e028d */
[----:B------:R-:W-:-:S02]  /*02b0*/  LOP3.LUT R3, R2, 0xfffffdfc, RZ, 0xc0, !PT ;  /* 0xfffffdfc02037812 */ /* 0x000fc400078ec0ff */
[----:B------:R-:W-:Y:S02]  /*02c0*/  ISETP.GE.AND P2, PT, R71, 0x1, PT ;  /* 0x000000014700780c */ /* 0x000fe40003f46270 */
[----:B------:R-:W-:Y:S01]  /*02d0*/  LEA.HI.SX32 R10, R6, R9, 0x15 ;  /* 0x00000009060a7211 */ /* 0x000fe200078faaff */
[C---:B------:R-:W-:Y:S01]  /*02e0*/  IMAD.IADD R70, R72.reuse, 0x1, -R3 ;  /* 0x0000000148467824 */ /* 0x040fe200078e0a03 */
[----:B------:R-:W-:Y:S01]  /*02f0*/  IADD3 R6, R72, 0x300, RZ ;  /* 0x0000030048067810 */ /* 0x000fe20007ffe0ff */
[----:B------:R-:W-:Y:S01]  /*0300*/  CS2R R8, SRZ ;  /* 0x0000000000087805 */ /* 0x000fe2000001ff00 */
[----:B------:R-:W-:Y:S01]  /*0310*/  @P0 LOP3.LUT R67, R67, 0x2, RZ, 0xfc, !PT ;  /* 0x0000000243430812 */ /* 0x000fe200078efcff */
[-C--:B------:R-:W-:Y:S01]  /*0320*/  IMAD.WIDE R140, R141, R90.reuse, c[0x0][0x168] ;  /* 0x00005a008d8c7625 */ /* 0x080fe200078e025a */
[----:B------:R-:W-:Y:S02]  /*0330*/  ISETP.LT.AND P3, PT, R70, 0x1, !P0 ;  /* 0x000000014600780c */ /* 0x000fe40004761270 */
[----:B------:R-:W-:Y:S01]  /*0340*/  ISETP.GT.AND P0, PT, R185, 0xff, PT ;  /* 0x000000ffb900780c */ /* 0x000fe20003f04270 */
[----:B------:R-:W-:Y:S01]  /*0350*/  IMAD.WIDE R142, R12, R90, c[0x0][0x160] ;  /* 0x000058000c8e7625 */ /* 0x000fe200078e025a */
[----:B------:R-:W-:-:S02]  /*0360*/  LOP3.LUT R67, R67, 0xf7ffffff, RZ, 0xc0, !PT ;  /* 0xf7ffffff43437812 */ /* 0x000fc400078ec0ff */
[C---:B------:R-:W-:Y:S02]  /*0370*/  ISETP.GT.AND P4, PT, R184.reuse, 0xff, PT ;  /* 0x000000ffb800780c */ /* 0x040fe40003f84270 */
[----:B------:R-:W-:Y:S01]  /*0380*/  @P2 LOP3.LUT R67, R67, 0x8000000, RZ, 0xfc, !PT ;  /* 0x0800000043432812 */ /* 0x000fe200078efcff */
[----:B------:R-:W-:Y:S01]  /*0390*/  CS2R R26, SRZ ;  /* 0x00000000001a7805 */ /* 0x000fe2000001ff00 */
[----:B------:R-:W-:Y:S02]  /*03a0*/  ISETP.LT.AND P1, PT, R185, 0x100, !P2 ;  /* 0x00000100b900780c */ /* 0x000fe40005721270 */
[----:B------:R-:W-:Y:S02]  /*03b0*/  LOP3.LUT R67, R67, 0xfffffffe, RZ, 0xc0, !PT ;  /* 0xfffffffe43437812 */ /* 0x000fe400078ec0ff */
[----:B------:R-:W-:Y:S01]  /*03c0*/  LEA.HI R0, R7, R6, RZ, 0x4 ;  /* 0x0000000607007211 */ /* 0x000fe200078f20ff */
[----:B------:R-:W-:Y:S01]  /*03d0*/  IMAD R12, R184, 0x3, RZ ;  /* 0x00000003b80c7824 */ /* 0x000fe200078e02ff */
[----:B------:R-:W-:Y:S01]  /*03e0*/  @P0 LOP3.LUT R67, R67, 0x1, RZ, 0xfc, !PT ;  /* 0x0000000143430812 */ /* 0x000fe200078efcff */
[----:B------:R-:W-:Y:S01]  /*03f0*/  IMAD R183, R10, -0x1100, R183 ;  /* 0xffffef000ab77824 */ /* 0x000fe200078e02b7 */
[----:B------:R-:W-:Y:S01]  /*0400*/  ISETP.LT.AND P0, PT, R70, 0x1, P0 ;  /* 0x000000014600780c */ /* 0x000fe20000701270 */
[----:B------:R0:W5:Y:S01]  /*0410*/  @P3 LDG.E.EL R34, [R142.64] ;  /* 0x000000068e223981 */ /* 0x000162000c2e1900 */
[----:B------:R-:W-:Y:S01]  /*0420*/  SHF.R.S32.HI R0, RZ, 0x4, R0 ;  /* 0x00000004ff007819 */ /* 0x000fe20000011400 */
[----:B------:R-:W-:Y:S01]  /*0430*/  IMAD.WIDE R138, R12, R90, c[0x0][0x168] ;  /* 0x00005a000c8a7625 */ /* 0x000fe200078e025a */
[----:B------:R-:W-:Y:S01]  /*0440*/  ISETP.GT.AND P2, PT, R185, 0xff, !P2 ;  /* 0x000000ffb900780c */ /* 0x000fe20005744270 */
[----:B------:R-:W-:Y:S01]  /*0450*/  CS2R R24, SRZ ;  /* 0x0000000000187805 */ /* 0x000fe2000001ff00 */
[----:B------:R-:W-:Y:S01]  /*0460*/  CS2R R22, SRZ ;  /* 0x0000000000167805 */ /* 0x000fe2000001ff00 */
[----:B------:R-:W-:Y:S01]  /*0470*/  IMAD.HI R3, R0, 0x78787879, RZ ;  /* 0x7878787900037827 */ /* 0x000fe200078e02ff */
[----:B------:R-:W-:Y:S01]  /*0480*/  CS2R R20, SRZ ;  /* 0x0000000000147805 */ /* 0x000fe2000001ff00 */
[----:B------:R0:W5:Y:S04]  /*0490*/  @P1 LDG.E.EL R41, [R142.64] ;  /* 0x000000068e291981 */ /* 0x000168000c2e1900 */
[----:B------:R0:W5:Y:S01]  /*04a0*/  @P0 LDG.E.EL R9, [R140.64+-0xc00] ;  /* 0xfff400068c090981 */ /* 0x000162000c2e1900 */
[----:B------:R-:W-:-:S02]  /*04b0*/  ISETP.LT.AND P0, PT, R71, 0x1, P4 ;  /* 0x000000014700780c */ /* 0x000fc40002701270 */
[----:B------:R-:W-:Y:S01]  /*04c0*/  ISETP.GT.AND P3, PT, R183, 0xff, PT ;  /* 0x000000ffb700780c */ /* 0x000fe20003f64270 */
[----:B------:R0:W5:Y:S01]  /*04d0*/  @P2 LDG.E.EL R8, [R140.64+-0xc00] ;  /* 0xfff400068c082981 */ /* 0x000162000c2e1900 */
[----:B------:R-:W-:-:S04]  /*04e0*/  SHF.R.U32.HI R10, RZ, 0x1f, R3 ;  /* 0x0000001fff0a7819 */ /* 0x000fc80000011603 */
[----:B------:R-:W-:-:S05]  /*04f0*/  LEA.HI.SX32 R3, R3, R10, 0x15 ;  /* 0x0000000a03037211 */ /* 0x000fca00078faaff */
[----:B------:R0:W5:Y:S01]  /*0500*/  @P0 LDG.E.EL R26, [R138.64+-0xc00] ;  /* 0xfff400068a1a0981 */ /* 0x000162000c2e1900 */
[----:B------:R-:W-:Y:S01]  /*0510*/  ISETP.LT.AND P0, PT, R71, 0x1, P3 ;  /* 0x000000014700780c */ /* 0x000fe20001f01270 */
[----:B------:R-:W-:Y:S02]  /*0520*/  IMAD R10, R183, 0x3, RZ ;  /* 0x00000003b70a7824 */ /* 0x000fe400078e02ff */
[----:B------:R-:W-:Y:S02]  /*0530*/  IMAD R182, R3, -0x1100, R0 ;  /* 0xffffef0003b67824 */ /* 0x000fe400078e0200 */
[----:B------:R-:W-:-:S03]  /*0540*/  IMAD.WIDE R136, R10, R90, c[0x0][0x168] ;  /* 0x00005a000a887625 */ /* 0x000fc600078e025a */
[----:B------:R-:W-:-:S05]  /*0550*/  ISETP.GT.AND P2, PT, R182, 0xff, PT ;  /* 0x000000ffb600780c */ /* 0x000fca0003f44270 */
[----:B------:R0:W5:Y:S01]  /*0560*/  @P0 LDG.E.EL R24, [R136.64+-0xc00] ;  /* 0xfff4000688180981 */ /* 0x000162000c2e1900 */
[----:B------:R-:W-:Y:S01]  /*0570*/  ISETP.LT.AND P0, PT, R70, 0x1, P2 ;  /* 0x000000014600780c */ /* 0x000fe20001701270 */
[----:B------:R-:W-:Y:S01]  /*0580*/  IMAD R11, R182, 0x3, RZ ;  /* 0x00000003b60b7824 */ /* 0x000fe200078e02ff */
[----:B------:R-:W-:-:S03]  /*0590*/  LOP3.LUT R67, R67, 0xfffffffb, RZ, 0xc0, !PT ;  /* 0xfffffffb43437812 */ /* 0x000fc600078ec0ff */
[----:B------:R-:W-:Y:S01]  /*05a0*/  IMAD.WIDE R134, R11, R90, c[0x0][0x168] ;  /* 0x00005a000b867625 */ /* 0x000fe200078e025a */
[----:B------:R-:W-:-:S04]  /*05b0*/  @P4 LOP3.LUT R67, R67, 0x4, RZ, 0xfc, !PT ;  /* 0x0000000443434812 */ /* 0x000fc800078efcff */
[----:B------:R-:W-:-:S03]  /*05c0*/  LOP3.LUT R67, R67, 0xfffffff7, RZ, 0xc0, !PT ;  /* 0xfffffff743437812 */ /* 0x000fc600078ec0ff */
[----:B------:R0:W5:Y:S01]  /*05d0*/  @P0 LDG.E.EL R23, [R134.64+-0xc00] ;  /* 0xfff4000686170981 */ /* 0x000162000c2e1900 */
[----:B------:R-:W-:Y:S02]  /*05e0*/  ISETP.LT.AND P0, PT, R71, 0x1, P2 ;  /* 0x000000014700780c */ /* 0x000fe40001701270 */
[----:B------:R-:W-:Y:S01]  /*05f0*/  @P3 LOP3.LUT R67, R67, 0x8, RZ, 0xfc, !PT ;  /* 0x0000000843433812 */ /* 0x000fe200078efcff */
[----:B------:R-:W-:-:S03]  /*0600*/  IMAD.HI R0, R4, 0x78787879, RZ ;  /* 0x7878787904007827 */ /* 0x000fc600078e02ff */
[----:B------:R-:W-:Y:S02]  /*0610*/  LOP3.LUT R67, R67, 0xffffffef, RZ, 0xc0, !PT ;  /* 0xffffffef43437812 */ /* 0x000fe400078ec0ff */
[----:B------:R-:W-:Y:S02]  /*0620*/  SHF.R.U32.HI R3, RZ, 0x1f, R0 ;  /* 0x0000001fff037819 */ /* 0x000fe40000011600 */
[----:B------:R-:W-:Y:S02]  /*0630*/  @P2 LOP3.LUT R67, R67, 0x10, RZ, 0xfc, !PT ;  /* 0x0000001043432812 */ /* 0x000fe400078efcff */
[----:B------:R-:W-:Y:S01]  /*0640*/  ISETP.LT.AND P1, PT, R70, 0x1, P4 ;  /* 0x000000014600780c */ /* 0x000fe20002721270 */
[----:B------:R0:W5:Y:S01]  /*0650*/  @P0 LDG.E.EL R20, [R134.64+-0xc00] ;  /* 0xfff4000686140981 */ /* 0x000162000c2e1900 */
[----:B------:R-:W-:Y:S02]  /*0660*/  ISETP.GE.AND P2, PT, R184, 0x100, PT ;  /* 0x00000100b800780c */ /* 0x000fe40003f46270 */
[----:B------:R-:W-:-:S02]  /*0670*/  LEA.HI.SX32 R3, R0, R3, 0x11 ;  /* 0x0000000300037211 */ /* 0x000fc400078f8aff */
[----:B------:R-:W-:Y:S01]  /*0680*/  ISETP.LT.AND P0, PT, R70, 0x1, !P2 ;  /* 0x000000014600780c */ /* 0x000fe20005701270 */
[----:B------:R-:W-:Y:S02]  /*0690*/  CS2R R38, SRZ ;  /* 0x0000000000267805 */ /* 0x000fe4000001ff00 */
[----:B------:R-:W-:-:S04]  /*06a0*/  IMAD R3, R3, 0x300, R12 ;  /* 0x0000030003037824 */ /* 0x000fc800078e020c */
[----:B------:R-:W-:Y:S01]  /*06b0*/  IMAD.WIDE R132, R3, R90, c[0x0][0x160] ;  /* 0x0000580003847625 */ /* 0x000fe200078e025a */
[----:B------:R0:W5:Y:S01]  /*06c0*/  @P1 LDG.E.EL R38, [R138.64+-0xc00] ;  /* 0xfff400068a261981 */ /* 0x000162000c2e1900 */
[----:B------:R-:W-:-:S04]  /*06d0*/  ISETP.LT.AND P1, PT, R70, 0x1, P3 ;  /* 0x000000014600780c */ /* 0x000fc80001f21270 */
[----:B------:R0:W5:Y:S01]  /*06e0*/  @P0 LDG.E.EL R35, [R132.64] ;  /* 0x0000000684230981 */ /* 0x000162000c2e1900 */
[----:B------:R-:W-:Y:S01]  /*06f0*/  ISETP.LT.AND P0, PT, R71, 0x1, !P2 ;  /* 0x000000014700780c */ /* 0x000fe20005701270 */
[----:B------:R-:W-:-:S05]  /*0700*/  IMAD.HI R0, R5, 0x78787879, RZ ;  /* 0x7878787905007827 */ /* 0x000fca00078e02ff */
[----:B------:R-:W-:Y:S02]  /*0710*/  SHF.R.U32.HI R3, RZ, 0x1f, R0 ;  /* 0x0000001fff037819 */ /* 0x000fe40000011600 */
[----:B------:R0:W5:Y:S01]  /*0720*/  @P1 LDG.E.EL R27, [R136.64+-0xc00] ;  /* 0xfff40006881b1981 */ /* 0x000162000c2e1900 */
[----:B------:R-:W-:Y:S02]  /*0730*/  ISETP.GE.AND P1, PT, R183, 0x100, PT ;  /* 0x00000100b700780c */ /* 0x000fe40003f26270 */
[----:B------:R-:W-:Y:S02]  /*0740*/  LEA.HI.SX32 R3, R0, R3, 0x11 ;  /* 0x0000000300037211 */ /* 0x000fe400078f8aff */
[----:B------:R0:W5:Y:S01]  /*0750*/  @P0 LDG.E.EL R39, [R132.64] ;  /* 0x0000000684270981 */ /* 0x000162000c2e1900 */
[----:B------:R-:W-:Y:S02]  /*0760*/  ISETP.LT.AND P0, PT, R70, 0x1, !P1 ;  /* 0x000000014600780c */ /* 0x000fe40004f01270 */
[----:B------:R-:W-:-:S02]  /*0770*/  IMAD R3, R3, 0x300, R10 ;  /* 0x0000030003037824 */ /* 0x000fc400078e020a */
[----:B------:R-:W-:Y:S02]  /*0780*/  IMAD.MOV.U32 R0, RZ, RZ, RZ ;  /* 0x000000ffff007224 */ /* 0x000fe400078e00ff */
[----:B------:R-:W-:-:S07]  /*0790*/  IMAD.WIDE R130, R3, R90, c[0x0][0x160] ;  /* 0x0000580003827625 */ /* 0x000fce00078e025a */
[----:B------:R0:W5:Y:S01]  /*07a0*/  @P0 LDG.E.EL R0, [R130.64] ;  /* 0x0000000682000981 */ /* 0x000162000c2e1900 */
[----:B------:R-:W-:Y:S01]  /*07b0*/  ISETP.LT.AND P0, PT, R71, 0x1, !P1 ;  /* 0x000000014700780c */ /* 0x000fe20004f01270 */
[----:B------:R-:W-:Y:S01]  /*07c0*/  IMAD.HI R3, R6, 0x78787879, RZ ;  /* 0x7878787906037827 */ /* 0x000fe200078e02ff */
[----:B------:R-:W-:-:S04]  /*07d0*/  SHF.R.S32.HI R2, RZ, 0x2, R2 ;  /* 0x00000002ff027819 */ /* 0x000fc80000011402 */
[----:B------:R-:W-:-:S04]  /*07e0*/  SHF.R.U32.HI R10, RZ, 0x1f, R3 ;  /* 0x0000001fff0a7819 */ /* 0x000fc80000011603 */
[----:B------:R-:W-:Y:S02]  /*07f0*/  LEA.HI.SX32 R10, R3, R10, 0x11 ;  /* 0x0000000a030a7211 */ /* 0x000fe400078f8aff */
[----:B------:R-:W-:Y:S01]  /*0800*/  LEA.HI R3, R2, R2, RZ, 0x2 ;  /* 0x0000000202037211 */ /* 0x000fe200078f10ff */
[----:B------:R0:W5:Y:S01]  /*0810*/  @P0 LDG.E.EL R25, [R130.64] ;  /* 0x0000000682190981 */ /* 0x000162000c2e1900 */
[----:B------:R-:W-:Y:S02]  /*0820*/  ISETP.GE.AND P0, PT, R182, 0x100, PT ;  /* 0x00000100b600780c */ /* 0x000fe40003f06270 */
[----:B------:R-:W-:Y:S02]  /*0830*/  LOP3.LUT R3, R3, 0x7ffffffc, RZ, 0xc0, !PT ;  /* 0x7ffffffc03037812 */ /* 0x000fe400078ec0ff */
[----:B------:R-:W-:Y:S02]  /*0840*/  ISETP.LT.AND P3, PT, R70, 0x1, !P0 ;  /* 0x000000014600780c */ /* 0x000fe40004761270 */
[----:B------:R-:W-:Y:S01]  /*0850*/  LEA.HI R4, R7, R4, RZ, 0x2 ;  /* 0x0000000407047211 */ /* 0x000fe200078f10ff */
[----:B------:R-:W-:-:S02]  /*0860*/  IMAD R10, R10, 0x300, R11 ;  /* 0x000003000a0a7824 */ /* 0x000fc400078e020b */
[----:B------:R-:W-:Y:S01]  /*0870*/  IMAD.IADD R3, R2, 0x1, -R3 ;  /* 0x0000000102037824 */ /* 0x000fe200078e0a03 */
[----:B------:R-:W-:Y:S01]  /*0880*/  SHF.R.S32.HI R4, RZ, 0x2, R4 ;  /* 0x00000002ff047819 */ /* 0x000fe20000011404 */
[----:B------:R-:W-:-:S03]  /*0890*/  IMAD.WIDE R90, R10, R90, c[0x0][0x160] ;  /* 0x000058000a5a7625 */ /* 0x000fc600078e025a */
[----:B------:R-:W-:Y:S01]  /*08a0*/  LEA.HI R10, R4, R4, RZ, 0x2 ;  /* 0x00000004040a7211 */ /* 0x000fe200078f10ff */
[----:B------:R-:W-:Y:S02]  /*08b0*/  IMAD.SHL.U32 R3, R3, 0x2, RZ ;  /* 0x0000000203037824 */ /* 0x000fe400078e00ff */
[----:B------:R0:W5:Y:S01]  /*08c0*/  @P3 LDG.E.EL R22, [R90.64] ;  /* 0x000000065a163981 */ /* 0x000162000c2e1900 */
[----:B------:R-:W-:Y:S02]  /*08d0*/  ISETP.LT.AND P3, PT, R71, 0x1, !P0 ;  /* 0x000000014700780c */ /* 0x000fe40004761270 */
[----:B------:R-:W-:Y:S01]  /*08e0*/  LOP3.LUT R11, R10, 0x7ffffffc, RZ, 0xc0, !PT ;  /* 0x7ffffffc0a0b7812 */ /* 0x000fe200078ec0ff */
[----:B------:R-:W1:Y:S04]  /*08f0*/  I2F.F64 R2, R3 ;  /* 0x0000000300027312 */ /* 0x000e680000201c00 */
[----:B------:R-:W-:Y:S01]  /*0900*/  IMAD.IADD R11, R4, 0x1, -R11 ;  /* 0x00000001040b7824 */ /* 0x000fe200078e0a0b */
[----:B------:R-:W-:-:S03]  /*0910*/  LEA.HI R5, R7, R5, RZ, 0x2 ;  /* 0x0000000507057211 */ /* 0x000fc600078f10ff */
[----:B------:R-:W-:Y:S01]  /*0920*/  IMAD.SHL.U32 R11, R11, 0x2, RZ ;  /* 0x000000020b0b7824 */ /* 0x000fe200078e00ff */
[----:B------:R-:W-:Y:S01]  /*0930*/  SHF.R.S32.HI R5, RZ, 0x2, R5 ;  /* 0x00000002ff057819 */ /* 0x000fe20000011405 */
[----:B------:R0:W5:Y:S01]  /*0940*/  @P3 LDG.E.EL R21, [R90.64] ;  /* 0x000000065a153981 */ /* 0x000162000c2e1900 */
[----:B------:R-:W-:Y:S02]  /*0950*/  ISETP.GE.AND P3, PT, R70, 0x1, PT ;  /* 0x000000014600780c */ /* 0x000fe40003f66270 */
[----:B------:R-:W-:Y:S01]  /*0960*/  LEA.HI R14, R7, R6, RZ, 0x2 ;  /* 0x00000006070e7211 */ /* 0x000fe200078f10ff */
[----:B------:R-:W2:Y:S01]  /*0970*/  I2F.F64 R10, R11 ;  /* 0x0000000b000a7312 */ /* 0x000ea20000201c00 */
[----:B------:R-:W-:Y:S01]  /*0980*/  LEA.HI R12, R5, R5, RZ, 0x2 ;  /* 0x00000005050c7211 */ /* 0x000fe200078f10ff */
[----:B-1----:R-:W1:Y:S01]  /*0990*/  DMUL R6, R2, 0.125 ;  /* 0x3fc0000002067828 */ /* 0x002e620000000000 */
[----:B------:R-:W-:Y:S02]  /*09a0*/  SHF.R.S32.HI R14, RZ, 0x2, R14 ;  /* 0x00000002ff0e7819 */ /* 0x000fe4000001140e */
[----:B------:R-:W-:-:S02]  /*09b0*/  LOP3.LUT R12, R12, 0x7ffffffc, RZ, 0xc0, !PT ;  /* 0x7ffffffc0c0c7812 */ /* 0x000fc400078ec0ff */
[----:B------:R-:W-:Y:S01]  /*09c0*/  LOP3.LUT R67, R67, 0xdfffffff, RZ, 0xc0, !PT ;  /* 0xdfffffff43437812 */ /* 0x000fe200078ec0ff */
[----:B------:R-:W-:Y:S01]  /*09d0*/  BSSY B0, `(.L_x_0) ;  /* 0x000000a000007945 */ /* 0x000fe20003800000 */
[----:B------:R-:W-:Y:S01]  /*09e0*/  IMAD.MOV.U32 R37, RZ, RZ, 0x40c38800 ;  /* 0x40c38800ff257424 */ /* 0x000fe200078e00ff */
[----:B------:R-:W-:Y:S01]  /*09f0*/  LEA.HI R17, R14, R14, RZ, 0x2 ;  /* 0x0000000e0e117211 */ /* 0x000fe200078f10ff */
[----:B------:R-:W-:Y:S01]  /*0a00*/  IMAD.IADD R15, R5, 0x1, -R12 ;  /* 0x00000001050f7824 */ /* 0x000fe200078e0a0c */
[----:B------:R-:W-:Y:S01]  /*0a10*/  MOV R36, 0xa70 ;  /* 0x00000a7000247802 */ /* 0x000fe20000000f00 */
[----:B-1----:R-:W-:Y:S01]  /*0a20*/  IMAD.MOV.U32 R43, RZ, RZ, R6 ;  /* 0x000000ffff2b7224 */ /* 0x002fe200078e0006 */
[----:B------:R-:W-:Y:S01]  /*0a30*/  @P3 LOP3.LUT R67, R67, 0x20000000, RZ, 0xfc, !PT ;  /* 0x2000000043433812 */ /* 0x000fe200078efcff */
[----:B------:R-:W-:Y:S01]  /*0a40*/  IMAD.MOV.U32 R46, RZ, RZ, R7 ;  /* 0x000000ffff2e7224 */ /* 0x000fe200078e0007 */
[----:B------:R-:W-:Y:S02]  /*0a50*/  UMOV UR4, URZ ;  /* 0x0000003f00047c82 */ /* 0x000fe40008000000 */
[----:B0-2--5:R-:W-:Y:S05]  /*0a60*/  CALL.REL.NOINC `($triton_poi_fused_stack_6$__internal_accurate_pow) ;  /* 0x0000b2a000007944 */ /* 0x025fea0003c00000 */
[----:B------:R-:W-:Y:S05]  /*0a70*/  BSYNC B0 ;  /* 0x0000000000007941 */ /* 0x000fea0003800000 */
.L_x_0:
[----:B------:R-:W-:Y:S01]  /*0a80*/  IMAD.MOV.U32 R4, RZ, RZ, 0x0 ;  /* 0x00000000ff047424 */ /* 0x000fe200078e00ff */
[----:B------:R-:W-:Y:S01]  /*0a90*/  BSSY B0, `(.L_x_1) ;  /* 0x0000018000007945 */ /* 0x000fe20003800000 */
[----:B------:R-:W-:Y:S01]  /*0aa0*/  IMAD.MOV.U32 R5, RZ, RZ, 0x3fc00000 ;  /* 0x3fc00000ff057424 */ /* 0x000fe200078e00ff */
[----:B------:R-:W-:Y:S01]  /*0ab0*/  DMUL R10, R10, 0.125 ;  /* 0x3fc000000a0a7828 */ /* 0x000fe20000000000 */
[----:B------:R-:W-:-:S04]  /*0ac0*/  LOP3.LUT R17, R17, 0x7ffffffc, RZ, 0xc0, !PT ;  /* 0x7ffffffc11117812 */ /* 0x000fc800078ec0ff */
[----:B------:R0:W1:Y:S02]  /*0ad0*/  DFMA R2, R2, R4, 10000 ;  /* 0x40c388000202742b */ /* 0x0000640000000004 */
[----:B0-----:R-:W-:Y:S02]  /*0ae0*/  IMAD.MOV.U32 R4, RZ, RZ, R42 ;  /* 0x000000ffff047224 */ /* 0x001fe400078e002a */
[----:B------:R-:W-:Y:S02]  /*0af0*/  IMAD.MOV.U32 R5, RZ, RZ, R43 ;  /* 0x000000ffff057224 */ /* 0x000fe400078e002b */
[----:B------:R-:W-:Y:S02]  /*0b00*/  IMAD.MOV.U32 R12, RZ, RZ, R4 ;  /* 0x000000ffff0c7224 */ /* 0x000fe400078e0004 */
[----:B------:R-:W-:Y:S02]  /*0b10*/  IMAD.MOV.U32 R13, RZ, RZ, R5 ;  /* 0x000000ffff0d7224 */ /* 0x000fe400078e0005 */
[----:B-1----:R-:W-:-:S04]  /*0b20*/  LOP3.LUT R16, R3, 0x7ff00000, RZ, 0xc0, !PT ;  /* 0x7ff0000003107812 */ /* 0x002fc800078ec0ff */
[----:B------:R-:W-:-:S13]  /*0b30*/  ISETP.NE.AND P3, PT, R16, 0x7ff00000, PT ;  /* 0x7ff000001000780c */ /* 0x000fda0003f65270 */
[----:B------:R-:W-:Y:S05]  /*0b40*/  @P3 BRA `(.L_x_2) ;  /* 0x000000c000003947 */ /* 0x000fea0003800000 */
[----:B------:R-:W0:Y:S01]  /*0b50*/  DSETP.NAN.AND P4, PT, |R6|, |R6|, PT ;  /* 0x400000060600722a */ /* 0x000e220003f88200 */
[----:B------:R-:W-:Y:S02]  /*0b60*/  IMAD.MOV.U32 R12, RZ, RZ, R2 ;  /* 0x000000ffff0c7224 */ /* 0x000fe400078e0002 */
[----:B------:R-:W-:-:S11]  /*0b70*/  IMAD.MOV.U32 R13, RZ, RZ, R3 ;  /* 0x000000ffff0d7224 */ /* 0x000fd600078e0003 */
[----:B0-----:R-:W-:Y:S05]  /*0b80*/  @P4 BRA `(.L_x_2) ;  /* 0x0000008000004947 */ /* 0x001fea0003800000 */
[----:B------:R-:W-:Y:S02]  /*0b90*/  LOP3.LUT R12, R7, 0x7fffffff, RZ, 0xc0, !PT ;  /* 0x7fffffff070c7812 */ /* 0x000fe400078ec0ff */
[----:B------:R-:W-:-:S04]  /*0ba0*/  ISETP.NE.AND P4, PT, R6, RZ, PT ;  /* 0x000000ff0600720c */ /* 0x000fc80003f85270 */
[----:B------:R-:W-:-:S13]  /*0bb0*/  ISETP.NE.OR P4, PT, R12, 0x7ff00000, P4 ;  /* 0x7ff000000c00780c */ /* 0x000fda0002785670 */
[----:B------:R-:W-:Y:S01]  /*0bc0*/  @!P4 ISETP.GE.AND P5, PT, R7, RZ, PT ;  /* 0x000000ff0700c20c */ /* 0x000fe20003fa6270 */
[----:B------:R-:W-:Y:S02]  /*0bd0*/  @!P4 IMAD.MOV.U32 R12, RZ, RZ, RZ ;  /* 0x000000ffff0cc224 */ /* 0x000fe400078e00ff */
[----:B------:R-:W-:Y:S01]  /*0be0*/  @P4 IMAD.MOV.U32 R12, RZ, RZ, R4 ;  /* 0x000000ffff0c4224 */ /* 0x000fe200078e0004 */
[----:B------:R-:W-:Y:S01]  /*0bf0*/  @!P4 SEL R13, RZ, 0x7ff00000, !P5 ;  /* 0x7ff00000ff0dc807 */ /* 0x000fe20006800000 */
[----:B------:R-:W-:-:S03]  /*0c00*/  @P4 IMAD.MOV.U32 R13, RZ, RZ, R5 ;  /* 0x000000ffff0d4224 */ /* 0x000fc600078e0005 */
.L_x_2:
[----:B------:R-:W-:Y:S05]  /*0c10*/  BSYNC B0 ;  /* 0x0000000000007941 */ /* 0x000fea0003800000 */
.L_x_1:
[----:B------:R-:W-:Y:S01]  /*0c20*/  BSSY B0, `(.L_x_3) ;  /* 0x0000006000007945 */ /* 0x000fe20003800000 */
[----:B------:R-:W-:Y:S01]  /*0c30*/  IMAD.SHL.U32 R15, R15, 0x2, RZ ;  /* 0x000000020f0f7824 */ /* 0x000fe200078e00ff */
[----:B------:R-:W-:Y:S01]  /*0c40*/  MOV R36, 0xc80 ;  /* 0x00000c8000247802 */ /* 0x000fe20000000f00 */
[----:B------:R-:W-:Y:S02]  /*0c50*/  IMAD.MOV.U32 R43, RZ, RZ, R6 ;  /* 0x000000ffff2b7224 */ /* 0x000fe400078e0006 */
[----:B------:R-:W-:-:S02]  /*0c60*/  IMAD.MOV.U32 R46, RZ, RZ, R7 ;  /* 0x000000ffff2e7224 */ /* 0x000fc400078e0007 */
[----:B------:R-:W-:Y:S05]  /*0c70*/  CALL.REL.NOINC `($triton_poi_fused_stack_6$__internal_accurate_pow) ;  /* 0x0000b09000007944 */ /* 0x000fea0003c00000 */
[----:B------:R-:W-:Y:S05]  /*0c80*/  BSYNC B0 ;  /* 0x0000000000007941 */ /* 0x000fea0003800000 */
.L_x_3:
[----:B------:R0:W1:Y:S01]  /*0c90*/  I2F.F64 R32, R15 ;  /* 0x0000000f00207312 */ /* 0x0000620000201c00 */
[----:B------:R-:W-:Y:S01]  /*0ca0*/  IMAD.MOV.U32 R4, RZ, RZ, R42 ;  /* 0x000000ffff047224 */ /* 0x000fe200078e002a */
[----:B------:R-:W-:Y:S01]  /*0cb0*/  BSSY B0, `(.L_x_4) ;  /* 0x0000012000007945 */ /* 0x000fe20003800000 */
[----:B------:R-:W-:-:S02]  /*0cc0*/  IMAD.MOV.U32 R5, RZ, RZ, R43 ;  /* 0x000000ffff057224 */ /* 0x000fc400078e002b */
[----:B------:R-:W-:Y:S02]  /*0cd0*/  IMAD.IADD R14, R14, 0x1, -R17 ;  /* 0x000000010e0e7824 */ /* 0x000fe400078e0a11 */
[----:B------:R-:W-:Y:S02]  /*0ce0*/  IMAD.MOV.U32 R28, RZ, RZ, R4 ;  /* 0x000000ffff1c7224 */ /* 0x000fe400078e0004 */
[----:B------:R-:W-:Y:S01]  /*0cf0*/  IMAD.MOV.U32 R29, RZ, RZ, R5 ;  /* 0x000000ffff1d7224 */ /* 0x000fe200078e0005 */
[----:B------:R-:W-:Y:S05]  /*0d00*/  @P3 BRA `(.L_x_5) ;  /* 0x000000c000003947 */ /* 0x000fea0003800000 */
[----:B0-----:R-:W0:Y:S01]  /*0d10*/  DSETP.NAN.AND P3, PT, |R6|, |R6|, PT ;  /* 0x400000060600722a */ /* 0x001e220003f68200 */
        /* <DEDUP_REMOVED lines=11> */
.L_x_5:
[----:B0-----:R-:W-:Y:S05]  /*0dd0*/  BSYNC B0 ;  /* 0x0000000000007941 */ /* 0x001fea0003800000 */
.L_x_4:
[----:B------:R-:W-:Y:S01]  /*0de0*/  BSSY B0, `(.L_x_6) ;  /* 0x0000005000007945 */ /* 0x000fe20003800000 */
[----:B------:R-:W-:Y:S01]  /*0df0*/  IMAD.MOV.U32 R43, RZ, RZ, R10 ;  /* 0x000000ffff2b7224 */ /* 0x000fe200078e000a */
[----:B------:R-:W-:Y:S01]  /*0e00*/  MOV R36, 0xe30 ;  /* 0x00000e3000247802 */ /* 0x000fe20000000f00 */
[----:B------:R-:W-:Y:S02]  /*0e10*/  IMAD.MOV.U32 R46, RZ, RZ, R11 ;  /* 0x000000ffff2e7224 */ /* 0x000fe400078e000b */
[----:B-1----:R-:W-:Y:S05]  /*0e20*/  CALL.REL.NOINC `($triton_poi_fused_stack_6$__internal_accurate_pow) ;  /* 0x0000aee000007944 */ /* 0x002fea0003c00000 */
[----:B------:R-:W-:Y:S05]  /*0e30*/  BSYNC B0 ;  /* 0x0000000000007941 */ /* 0x000fea0003800000 */
.L_x_6:
[----:B------:R-:W0:Y:S01]  /*0e40*/  DADD R2, R10, 10000 ;  /* 0x40c388000a027429 */ /* 0x000e220000000000 */
[----:B------:R-:W-:Y:S01]  /*0e50*/  IMAD.MOV.U32 R4, RZ, RZ, R42 ;  /* 0x000000ffff047224 */ /* 0x000fe200078e002a */
[----:B------:R-:W-:Y:S01]  /*0e60*/  BSSY B0, `(.L_x_7) ;  /* 0x0000015000007945 */ /* 0x000fe20003800000 */
[----:B------:R-:W-:Y:S01]  /*0e70*/  IMAD.MOV.U32 R5, RZ, RZ, R43 ;  /* 0x000000ffff057224 */ /* 0x000fe200078e002b */
[----:B------:R-:W1:Y:S01]  /*0e80*/  DMUL R32, R32, 0.125 ;  /* 0x3fc0000020207828 */ /* 0x000e620000000000 */
[----:B------:R-:W-:-:S02]  /*0e90*/  IMAD.SHL.U32 R14, R14, 0x2, RZ ;  /* 0x000000020e0e7824 */ /* 0x000fc400078e00ff */
[----:B------:R-:W-:Y:S02]  /*0ea0*/  IMAD.MOV.U32 R16, RZ, RZ, R4 ;  /* 0x000000ffff107224 */ /* 0x000fe400078e0004 */
[----:B------:R-:W-:Y:S01]  /*0eb0*/  IMAD.MOV.U32 R17, RZ, RZ, R5 ;  /* 0x000000ffff117224 */ /* 0x000fe200078e0005 */
[----:B0-----:R-:W-:-:S04]  /*0ec0*/  LOP3.LUT R15, R3, 0x7ff00000, RZ, 0xc0, !PT ;  /* 0x7ff00000030f7812 */ /* 0x001fc800078ec0ff */
[----:B------:R-:W-:-:S13]  /*0ed0*/  ISETP.NE.AND P3, PT, R15, 0x7ff00000, PT ;  /* 0x7ff000000f00780c */ /* 0x000fda0003f65270 */
[----:B------:R-:W-:Y:S05]  /*0ee0*/  @P3 BRA `(.L_x_8) ;  /* 0x000000c000003947 */ /* 0x000fea0003800000 */
[----:B-1----:R-:W0:Y:S01]  /*0ef0*/  DSETP.NAN.AND P4, PT, |R10|, |R10|, PT ;  /* 0x4000000a0a00722a */ /* 0x002e220003f88200 */
        /* <DEDUP_REMOVED lines=11> */
.L_x_8:
[----:B-1----:R-:W-:Y:S05]  /*0fb0*/  BSYNC B0 ;  /* 0x0000000000007941 */ /* 0x002fea0003800000 */
.L_x_7:
[----:B------:R-:W-:Y:S01]  /*0fc0*/  BSSY B0, `(.L_x_9) ;  /* 0x0000005000007945 */ /* 0x000fe20003800000 */
[----:B------:R-:W-:Y:S01]  /*0fd0*/  IMAD.MOV.U32 R43, RZ, RZ, R10 ;  /* 0x000000ffff2b7224 */ /* 0x000fe200078e000a */
[----:B------:R-:W-:Y:S01]  /*0fe0*/  MOV R36, 0x1010 ;  /* 0x0000101000247802 */ /* 0x000fe20000000f00 */
[----:B------:R-:W-:Y:S02]  /*0ff0*/  IMAD.MOV.U32 R46, RZ, RZ, R11 ;  /* 0x000000ffff2e7224 */ /* 0x000fe400078e000b */
[----:B------:R-:W-:Y:S05]  /*1000*/  CALL.REL.NOINC `($triton_poi_fused_stack_6$__internal_accurate_pow) ;  /* 0x0000ad0000007944 */ /* 0x000fea0003c00000 */
[----:B------:R-:W-:Y:S05]  /*1010*/  BSYNC B0 ;  /* 0x0000000000007941 */ /* 0x000fea0003800000 */
.L_x_9:
[----:B------:R-:W0:Y:S01]  /*1020*/  I2F.F64 R14, R14 ;  /* 0x0000000e000e7312 */ /* 0x000e220000201c00 */
[----:B------:R-:W-:Y:S01]  /*1030*/  IMAD.MOV.U32 R4, RZ, RZ, R42 ;  /* 0x000000ffff047224 */ /* 0x000fe200078e002a */
[----:B------:R-:W-:Y:S01]  /*1040*/  BSSY B0, `(.L_x_10) ;  /* 0x0000011000007945 */ /* 0x000fe20003800000 */
[----:B------:R-:W-:-:S02]  /*1050*/  IMAD.MOV.U32 R5, RZ, RZ, R43 ;  /* 0x000000ffff057224 */ /* 0x000fc400078e002b */
[----:B------:R-:W-:Y:S02]  /*1060*/  IMAD.MOV.U32 R18, RZ, RZ, R4 ;  /* 0x000000ffff127224 */ /* 0x000fe400078e0004 */
[----:B------:R-:W-:Y:S01]  /*1070*/  IMAD.MOV.U32 R19, RZ, RZ, R5 ;  /* 0x000000ffff137224 */ /* 0x000fe200078e0005 */
[----:B------:R-:W-:Y:S05]  /*1080*/  @P3 BRA `(.L_x_11) ;  /* 0x000000c000003947 */ /* 0x000fea0003800000 */
[----:B------:R-:W1:Y:S01]  /*1090*/  DSETP.NAN.AND P3, PT, |R10|, |R10|, PT ;  /* 0x4000000a0a00722a */ /* 0x000e620003f68200 */
[----:B------:R-:W-:Y:S02]  /*10a0*/  IMAD.MOV.U32 R18, RZ, RZ, R2 ;  /* 0x000000ffff127224 */ /* 0x000fe400078e0002 */
[----:B------:R-:W-:-:S11]  /*10b0*/  IMAD.MOV.U32 R19, RZ, RZ, R3 ;  /* 0x000000ffff137224 */ /* 0x000fd600078e0003 */
[----:B-1----:R-:W-:Y:S05]  /*10c0*/  @P3 BRA `(.L_x_11) ;  /* 0x0000008000003947 */ /* 0x002fea0003800000 */
        /* <DEDUP_REMOVED lines=8> */
.L_x_11:
[----:B------:R-:W-:Y:S05]  /*1150*/  BSYNC B0 ;  /* 0x0000000000007941 */ /* 0x000fea0003800000 */
.L_x_10:
[----:B------:R-:W-:Y:S01]  /*1160*/  BSSY B0, `(.L_x_12) ;  /* 0x0000005000007945 */ /* 0x000fe20003800000 */
[----:B------:R-:W-:Y:S01]  /*1170*/  IMAD.MOV.U32 R43, RZ, RZ, R32 ;  /* 0x000000ffff2b7224 */ /* 0x000fe200078e0020 */
[----:B------:R-:W-:Y:S01]  /*1180*/  MOV R36, 0x11b0 ;  /* 0x000011b000247802 */ /* 0x000fe20000000f00 */
[----:B------:R-:W-:Y:S02]  /*1190*/  IMAD.MOV.U32 R46, RZ, RZ, R33 ;  /* 0x000000ffff2e7224 */ /* 0x000fe400078e0021 */
[----:B0-----:R-:W-:Y:S05]  /*11a0*/  CALL.REL.NOINC `($triton_poi_fused_stack_6$__internal_accurate_pow) ;  /* 0x0000ab6000007944 */ /* 0x001fea0003c00000 */
[----:B------:R-:W-:Y:S05]  /*11b0*/  BSYNC B0 ;  /* 0x0000000000007941 */ /* 0x000fea0003800000 */
.L_x_12:
[----:B------:R-:W0:Y:S01]  /*11c0*/  DADD R30, R32, 10000 ;  /* 0x40c38800201e7429 */ /* 0x000e220000000000 */
[----:B------:R-:W-:Y:S01]  /*11d0*/  ISETP.GE.AND P3, PT, R185, 0x100, PT ;  /* 0x00000100b900780c */ /* 0x000fe20003f66270 */
[----:B------:R-:W-:Y:S01]  /*11e0*/  IMAD.MOV.U32 R2, RZ, RZ, R42 ;  /* 0x000000ffff027224 */ /* 0x000fe200078e002a */
[----:B------:R-:W-:Y:S01]  /*11f0*/  BSSY B0, `(.L_x_13) ;  /* 0x0000016000007945 */ /* 0x000fe20003800000 */
[----:B------:R-:W-:Y:S01]  /*1200*/  IMAD.MOV.U32 R3, RZ, RZ, R43 ;  /* 0x000000ffff037224 */ /* 0x000fe200078e002b */
[----:B------:R-:W-:Y:S01]  /*1210*/  SEL R40, R34, R9, !P3 ;  /* 0x0000000922287207 */ /* 0x000fe20005800000 */
[----:B------:R-:W1:Y:S01]  /*1220*/  DMUL R14, R14, 0.125 ;  /* 0x3fc000000e0e7828 */ /* 0x000e620000000000 */
[----:B------:R-:W-:Y:S01]  /*1230*/  SEL R41, R41, R8, !P3 ;  /* 0x0000000829297207 */ /* 0x000fe20005800000 */
[----:B------:R-:W-:-:S02]  /*1240*/  IMAD.MOV.U32 R8, RZ, RZ, R2 ;  /* 0x000000ffff087224 */ /* 0x000fc400078e0002 */
[----:B0-----:R-:W-:Y:S01]  /*1250*/  LOP3.LUT R4, R31, 0x7ff00000, RZ, 0xc0, !PT ;  /* 0x7ff000001f047812 */ /* 0x001fe200078ec0ff */
[----:B------:R-:W-:-:S03]  /*1260*/  IMAD.MOV.U32 R9, RZ, RZ, R3 ;  /* 0x000000ffff097224 */ /* 0x000fc600078e0003 */
        /* <DEDUP_REMOVED lines=14> */
.L_x_14:
[----:B-1----:R-:W-:Y:S05]  /*1350*/  BSYNC B0 ;  /* 0x0000000000007941 */ /* 0x002fea0003800000 */
.L_x_13:
[----:B------:R-:W-:Y:S01]  /*1360*/  BSSY B0, `(.L_x_15) ;  /* 0x0000005000007945 */ /* 0x000fe20003800000 */
[----:B------:R-:W-:Y:S01]  /*1370*/  IMAD.MOV.U32 R43, RZ, RZ, R32 ;  /* 0x000000ffff2b7224 */ /* 0x000fe200078e0020 */
[----:B------:R-:W-:Y:S01]  /*1380*/  MOV R36, 0x13b0 ;  /* 0x000013b000247802 */ /* 0x000fe20000000f00 */
[----:B------:R-:W-:Y:S02]  /*1390*/  IMAD.MOV.U32 R46, RZ, RZ, R33 ;  /* 0x000000ffff2e7224 */ /* 0x000fe400078e0021 */
[----:B------:R-:W-:Y:S05]  /*13a0*/  CALL.REL.NOINC `($triton_poi_fused_stack_6$__internal_accurate_pow) ;  /* 0x0000a96000007944 */ /* 0x000fea0003c00000 */
[----:B------:R-:W-:Y:S05]  /*13b0*/  BSYNC B0 ;  /* 0x0000000000007941 */ /* 0x000fea0003800000 */
.L_x_15:
[----:B------:R-:W-:Y:S01]  /*13c0*/  IMAD.MOV.U32 R4, RZ, RZ, R42 ;  /* 0x000000ffff047224 */ /* 0x000fe200078e002a */
[----:B------:R-:W-:Y:S01]  /*13d0*/  BSSY B0, `(.L_x_16) ;  /* 0x0000013000007945 */ /* 0x000fe20003800000 */
[----:B------:R-:W-:Y:S01]  /*13e0*/  IMAD.MOV.U32 R5, RZ, RZ, R43 ;  /* 0x000000ffff057224 */ /* 0x000fe200078e002b */
[----:B------:R-:W-:Y:S01]  /*13f0*/  SEL R38, R35, R38, !P2 ;  /* 0x0000002623267207 */ /* 0x000fe20005000000 */
[----:B------:R-:W-:-:S02]  /*1400*/  IMAD.MOV.U32 R43, RZ, RZ, R14 ;  /* 0x000000ffff2b7224 */ /* 0x000fc400078e000e */
[----:B------:R-:W-:Y:S02]  /*1410*/  IMAD.MOV.U32 R2, RZ, RZ, R4 ;  /* 0x000000ffff027224 */ /* 0x000fe400078e0004 */
[----:B------:R-:W-:Y:S01]  /*1420*/  IMAD.MOV.U32 R3, RZ, RZ, R5 ;  /* 0x000000ffff037224 */ /* 0x000fe200078e0005 */
        /* <DEDUP_REMOVED lines=13> */
.L_x_17:
[----:B------:R-:W-:Y:S05]  /*1500*/  BSYNC B0 ;  /* 0x0000000000007941 */ /* 0x000fea0003800000 */
.L_x_16:
[----:B------:R0:W1:Y:S01]  /*1510*/  DSETP.NEU.AND P3, PT, R6, RZ, PT ;  /* 0x000000ff0600722a */ /* 0x0000620003f6d000 */
[----:B------:R-:W-:Y:S01]  /*1520*/  BSSY B0, `(.L_x_18) ;  /* 0x0000005000007945 */ /* 0x000fe20003800000 */
[----:B------:R-:W-:Y:S01]  /*1530*/  IMAD.MOV.U32 R46, RZ, RZ, R15 ;  /* 0x000000ffff2e7224 */ /* 0x000fe200078e000f */
[----:B------:R-:W-:Y:S01]  /*1540*/  MOV R36, 0x1570 ;  /* 0x0000157000247802 */ /* 0x000fe20000000f00 */
[----:B------:R0:W2:-:S09]  /*1550*/  DSETP.NEU.AND P4, PT, R10, RZ, PT ;  /* 0x000000ff0a00722a */ /* 0x0000920003f8d000 */
[----:B012---:R-:W-:Y:S05]  /*1560*/  CALL.REL.NOINC `($triton_poi_fused_stack_6$__internal_accurate_pow) ;  /* 0x0000a7a000007944 */ /* 0x007fea0003c00000 */
[----:B------:R-:W-:Y:S05]  /*1570*/  BSYNC B0 ;  /* 0x0000000000007941 */ /* 0x000fea0003800000 */
.L_x_18:
[----:B------:R-:W0:Y:S01]  /*1580*/  DADD R10, R14, 10000 ;  /* 0x40c388000e0a7429 */ /* 0x000e220000000000 */
[----:B------:R-:W-:Y:S01]  /*1590*/  FSEL R34, R12, RZ, P3 ;  /* 0x000000ff0c227208 */ /* 0x000fe20001800000 */
[----:B------:R-:W-:Y:S01]  /*15a0*/  IMAD.MOV.U32 R4, RZ, RZ, R42 ;  /* 0x000000ffff047224 */ /* 0x000fe200078e002a */
[----:B------:R-:W-:Y:S01]  /*15b0*/  FSEL R35, R13, 1.875, P3 ;  /* 0x3ff000000d237808 */ /* 0x000fe20001800000 */
[----:B------:R-:W-:Y:S01]  /*15c0*/  IMAD.MOV.U32 R5, RZ, RZ, R43 ;  /* 0x000000ffff057224 */ /* 0x000fe200078e002b */
[----:B------:R-:W-:Y:S01]  /*15d0*/  FSEL R30, R28, RZ, P3 ;  /* 0x000000ff1c1e7208 */ /* 0x000fe20001800000 */
[----:B------:R1:W2:Y:S01]  /*15e0*/  F2F.F64.F32 R12, R40 ;  /* 0x00000028000c7310 */ /* 0x0002a20000201800 */
[----:B------:R-:W-:Y:S01]  /*15f0*/  FSEL R31, R29, 1.875, P3 ;  /* 0x3ff000001d1f7808 */ /* 0x000fe20001800000 */
[----:B------:R-:W-:Y:S01]  /*1600*/  BSSY B0, `(.L_x_19) ;  /* 0x0000016000007945 */ /* 0x000fe20003800000 */
[----:B------:R-:W-:Y:S01]  /*1610*/  FSEL R28, R16, RZ, P4 ;  /* 0x000000ff101c7208 */ /* 0x000fe20002000000 */
[----:B------:R-:W-:Y:S01]  /*1620*/  IMAD.MOV.U32 R6, RZ, RZ, R4 ;  /* 0x000000ffff067224 */ /* 0x000fe200078e0004 */
[----:B0-----:R-:W-:Y:S01]  /*1630*/  LOP3.LUT R36, R11, 0x7ff00000, RZ, 0xc0, !PT ;  /* 0x7ff000000b247812 */ /* 0x001fe200078ec0ff */
[----:B------:R-:W-:Y:S01]  /*1640*/  IMAD.MOV.U32 R7, RZ, RZ, R5 ;  /* 0x000000ffff077224 */ /* 0x000fe200078e0005 */
[----:B------:R-:W-:-:S02]  /*1650*/  FSEL R29, R17, 1.875, P4 ;  /* 0x3ff00000111d7808 */ /* 0x000fc40002000000 */
[----:B------:R-:W-:Y:S01]  /*1660*/  ISETP.NE.AND P3, PT, R36, 0x7ff00000, PT ;  /* 0x7ff000002400780c */ /* 0x000fe20003f65270 */
[----:B------:R1:W0:Y:S01]  /*1670*/  F2F.F64.F32 R16, R41 ;  /* 0x0000002900107310 */ /* 0x0002220000201800 */
[----:B------:R-:W-:-:S11]  /*1680*/  SEL R26, R39, R26, !P2 ;  /* 0x0000001a271a7207 */ /* 0x000fd60005000000 */
[----:B------:R-:W-:Y:S05]  /*1690*/  @P3 BRA `(.L_x_20) ;  /* 0x000000c000003947 */ /* 0x000fea0003800000 */
[----:B-12---:R-:W1:Y:S01]  /*16a0*/  DSETP.NAN.AND P5, PT, |R14|, |R14|, PT ;  /* 0x4000000e0e00722a */ /* 0x006e620003fa8200 */
        /* <DEDUP_REMOVED lines=11> */
.L_x_20:
[----:B-12---:R-:W-:Y:S05]  /*1760*/  BSYNC B0 ;  /* 0x0000000000007941 */ /* 0x006fea0003800000 */
.L_x_19:
[----:B------:R-:W-:Y:S01]  /*1770*/  BSSY B0, `(.L_x_21) ;  /* 0x0000005000007945 */ /* 0x000fe20003800000 */
[----:B------:R-:W-:Y:S01]  /*1780*/  IMAD.MOV.U32 R43, RZ, RZ, R14 ;  /* 0x000000ffff2b7224 */ /* 0x000fe200078e000e */
[----:B------:R-:W-:Y:S01]  /*1790*/  MOV R36, 0x17c0 ;  /* 0x000017c000247802 */ /* 0x000fe20000000f00 */
[----:B------:R-:W-:Y:S02]  /*17a0*/  IMAD.MOV.U32 R46, RZ, RZ, R15 ;  /* 0x000000ffff2e7224 */ /* 0x000fe400078e000f */
[----:B0-----:R-:W-:Y:S05]  /*17b0*/  CALL.REL.NOINC `($triton_poi_fused_stack_6$__internal_accurate_pow) ;  /* 0x0000a55000007944 */ /* 0x001fea0003c00000 */
[----:B------:R-:W-:Y:S05]  /*17c0*/  BSYNC B0 ;  /* 0x0000000000007941 */ /* 0x000fea0003800000 */
.L_x_21:
[----:B------:R-:W0:Y:S01]  /*17d0*/  MUFU.RCP64H R5, R35 ;  /* 0x0000002300057308 */ /* 0x000e220000001800 */
[----:B------:R-:W-:Y:S01]  /*17e0*/  IMAD.MOV.U32 R4, RZ, RZ, 0x1 ;  /* 0x00000001ff047424 */ /* 0x000fe200078e00ff */
[----:B------:R-:W-:Y:S01]  /*17f0*/  BSSY B0, `(.L_x_22) ;  /* 0x000001d000007945 */ /* 0x000fe20003800000 */
[----:B------:R-:W-:-:S02]  /*1800*/  FSEL R18, R18, RZ, P4 ;  /* 0x000000ff12127208 */ /* 0x000fc40002000000 */
[----:B------:R-:W-:Y:S02]  /*1810*/  FSEL R19, R19, 1.875, P4 ;  /* 0x3ff0000013137808 */ /* 0x000fe40002000000 */
[----:B------:R-:W-:Y:S01]  /*1820*/  SEL R27, R0, R27, !P1 ;  /* 0x0000001b001b7207 */ /* 0x000fe20004800000 */
[----:B0-----:R-:W0:-:S06]  /*1830*/  DFMA R36, -R34, R4, 1 ;  /* 0x3ff000002224742b */ /* 0x001e0c0000000104 */
[----:B0-----:R-:W0:-:S06]  /*1840*/  DFMA R36, R36, R36, R36 ;  /* 0x000000242424722b */ /* 0x001e0c0000000024 */
[----:B0-----:R-:W0:-:S06]  /*1850*/  DFMA R36, R4, R36, R4 ;  /* 0x000000240424722b */ /* 0x001e0c0000000004 */
[----:B0-----:R-:W0:-:S06]  /*1860*/  DFMA R4, -R34, R36, 1 ;  /* 0x3ff000002204742b */ /* 0x001e0c0000000124 */
[----:B0-----:R-:W0:-:S06]  /*1870*/  DFMA R4, R36, R4, R36 ;  /* 0x000000042404722b */ /* 0x001e0c0000000024 */
[----:B0-----:R-:W0:-:S06]  /*1880*/  DMUL R68, R4, 1 ;  /* 0x3ff0000004447828 */ /* 0x001e0c0000000000 */
[----:B0-----:R-:W0:-:S06]  /*1890*/  DFMA R36, -R34, R68, 1 ;  /* 0x3ff000002224742b */ /* 0x001e0c0000000144 */
[----:B0-----:R0:W1:Y:S02]  /*18a0*/  DFMA R68, R4, R36, R68 ;  /* 0x000000240444722b */ /* 0x0010640000000044 */
[----:B0-----:R-:W-:Y:S02]  /*18b0*/  IMAD.MOV.U32 R36, RZ, RZ, R42 ;  /* 0x000000ffff247224 */ /* 0x001fe400078e002a */
[----:B------:R-:W-:Y:S02]  /*18c0*/  IMAD.MOV.U32 R37, RZ, RZ, R43 ;  /* 0x000000ffff257224 */ /* 0x000fe400078e002b */
[----:B------:R-:W-:Y:S02]  /*18d0*/  IMAD.MOV.U32 R4, RZ, RZ, R36 ;  /* 0x000000ffff047224 */ /* 0x000fe400078e0024 */
[----:B------:R-:W-:Y:S01]  /*18e0*/  IMAD.MOV.U32 R5, RZ, RZ, R37 ;  /* 0x000000ffff057224 */ /* 0x000fe200078e0025 */
[----:B------:R-:W-:Y:S05]  /*18f0*/  @P3 BRA `(.L_x_23) ;  /* 0x000000c000003947 */ /* 0x000fea0003800000 */
[----:B-1----:R-:W0:Y:S01]  /*1900*/  DSETP.NAN.AND P3, PT, |R14|, |R14|, PT ;  /* 0x4000000e0e00722a */ /* 0x002e220003f68200 */
[----:B------:R-:W-:-:S02]  /*1910*/  IMAD.MOV.U32 R4, RZ, RZ, R10 ;  /* 0x000000ffff047224 */ /* 0x000fc400078e000a */
        /* <DEDUP_REMOVED lines=10> */
.L_x_23:
[----:B-1----:R-:W-:Y:S05]  /*19c0*/  BSYNC B0 ;  /* 0x0000000000007941 */ /* 0x002fea0003800000 */
.L_x_22:
[----:B------:R-:W-:Y:S01]  /*19d0*/  FFMA R0, RZ, R35, R69 ;  /* 0x00000023ff007223 */ /* 0x000fe20000000045 */
[----:B------:R0:W1:Y:S01]  /*19e0*/  F2F.F64.F32 R10, R38 ;  /* 0x00000026000a7310 */ /* 0x0000620000201800 */
[----:B------:R-:W-:Y:S01]  /*19f0*/  UMOV UR8, 0x3ff00000 ;  /* 0x3ff0000000087882 */ /* 0x000fe20000000000 */
[----:B------:R-:W-:Y:S01]  /*1a00*/  BSSY B0, `(.L_x_24) ;  /* 0x000000b000007945 */ /* 0x000fe20003800000 */
[----:B------:R-:W-:Y:S01]  /*1a10*/  UMOV UR4, URZ ;  /* 0x0000003f00047c82 */ /* 0x000fe20008000000 */
[----:B------:R-:W-:Y:S01]  /*1a20*/  FSETP.GT.AND P4, PT, |R0|, 1.469367938527859385e-39, PT ;  /* 0x001000000000780b */ /* 0x000fe20003f84200 */
[----:B------:R0:W2:-:S12]  /*1a30*/  DSETP.NEU.AND P3, PT, R32, RZ, PT ;  /* 0x000000ff2000722a */ /* 0x0000980003f6d000 */
[----:B------:R-:W-:Y:S05]  /*1a40*/  @P4 BRA `(.L_x_25) ;  /* 0x0000006000004947 */ /* 0x000fea0003800000 */
[----:B012---:R-:W-:Y:S01]  /*1a50*/  IMAD.MOV.U32 R32, RZ, RZ, R34 ;  /* 0x000000ffff207224 */ /* 0x007fe200078e0022 */
[----:B------:R-:W-:Y:S01]  /*1a60*/  MOV R80, 0x1a90 ;  /* 0x00001a9000507802 */ /* 0x000fe20000000f00 */
[----:B------:R-:W-:Y:S02]  /*1a70*/  IMAD.MOV.U32 R33, RZ, RZ, R35 ;  /* 0x000000ffff217224 */ /* 0x000fe400078e0023 */
[----:B------:R-:W-:Y:S05]  /*1a80*/  CALL.REL.NOINC `($__internal_0_$__cuda_sm20_div_rn_f64_full) ;  /* 0x00009c8000007944 */ /* 0x000fea0003c00000 */
[----:B------:R-:W-:Y:S02]  /*1a90*/  IMAD.MOV.U32 R68, RZ, RZ, R64 ;  /* 0x000000ffff447224 */ /* 0x000fe400078e0040 */
[----:B------:R-:W-:Y:S02]  /*1aa0*/  IMAD.MOV.U32 R69, RZ, RZ, R65 ;  /* 0x000000ffff457224 */ /* 0x000fe400078e0041 */
.L_x_25:
[----:B012---:R-:W-:Y:S05]  /*1ab0*/  BSYNC B0 ;  /* 0x0000000000007941 */ /* 0x007fea0003800000 */
.L_x_24:
[----:B------:R-:W0:Y:S01]  /*1ac0*/  MUFU.RCP64H R33, R31 ;  /* 0x0000001f00217308 */ /* 0x000e220000001800 */
[----:B------:R-:W-:Y:S01]  /*1ad0*/  IMAD.MOV.U32 R32, RZ, RZ, 0x1 ;  /* 0x00000001ff207424 */ /* 0x000fe200078e00ff */
[----:B------:R-:W-:Y:S05]  /*1ae0*/  BSSY B0, `(.L_x_26) ;  /* 0x0000012000007945 */ /* 0x000fea0003800000 */
[----:B0-----:R-:W0:-:S06]  /*1af0*/  DFMA R34, -R30, R32, 1 ;  /* 0x3ff000001e22742b */ /* 0x001e0c0000000120 */
[----:B0-----:R-:W0:-:S06]  /*1b00*/  DFMA R34, R34, R34, R34 ;  /* 0x000000222222722b */ /* 0x001e0c0000000022 */
[----:B0-----:R-:W0:-:S06]  /*1b10*/  DFMA R34, R32, R34, R32 ;  /* 0x000000222022722b */ /* 0x001e0c0000000020 */
[----:B0-----:R-:W0:-:S06]  /*1b20*/  DFMA R32, -R30, R34, 1 ;  /* 0x3ff000001e20742b */ /* 0x001e0c0000000122 */
[----:B0-----:R-:W0:-:S06]  /*1b30*/  DFMA R32, R34, R32, R34 ;  /* 0x000000202220722b */ /* 0x001e0c0000000022 */
[----:B0-----:R-:W0:-:S06]  /*1b40*/  DMUL R48, R32, 1 ;  /* 0x3ff0000020307828 */ /* 0x001e0c0000000000 */
[----:B0-----:R-:W0:-:S06]  /*1b50*/  DFMA R34, -R30, R48, 1 ;  /* 0x3ff000001e22742b */ /* 0x001e0c0000000130 */
[----:B0-----:R-:W0:-:S10]  /*1b60*/  DFMA R48, R32, R34, R48 ;  /* 0x000000222030722b */ /* 0x001e140000000030 */
[----:B0-----:R-:W-:-:S05]  /*1b70*/  FFMA R0, RZ, R31, R49 ;  /* 0x0000001fff007223 */ /* 0x001fca0000000031 */
[----:B------:R-:W-:-:S13]  /*1b80*/  FSETP.GT.AND P4, PT, |R0|, 1.469367938527859385e-39, PT ;  /* 0x001000000000780b */ /* 0x000fda0003f84200 */
[----:B------:R-:W-:Y:S05]  /*1b90*/  @P4 BRA `(.L_x_27) ;  /* 0x0000006000004947 */ /* 0x000fea0003800000 */
[----:B------:R-:W-:Y:S01]  /*1ba0*/  IMAD.MOV.U32 R32, RZ, RZ, R30 ;  /* 0x000000ffff207224 */ /* 0x000fe200078e001e */
[----:B------:R-:W-:Y:S01]  /*1bb0*/  MOV R80, 0x1be0 ;  /* 0x00001be000507802 */ /* 0x000fe20000000f00 */
[----:B------:R-:W-:Y:S02]  /*1bc0*/  IMAD.MOV.U32 R33, RZ, RZ, R31 ;  /* 0x000000ffff217224 */ /* 0x000fe400078e001f */
[----:B------:R-:W-:Y:S05]  /*1bd0*/  CALL.REL.NOINC `($__internal_0_$__cuda_sm20_div_rn_f64_full) ;  /* 0x00009b3000007944 */ /* 0x000fea0003c00000 */
[----:B------:R-:W-:Y:S02]  /*1be0*/  IMAD.MOV.U32 R48, RZ, RZ, R64 ;  /* 0x000000ffff307224 */ /* 0x000fe400078e0040 */
[----:B------:R-:W-:Y:S02]  /*1bf0*/  IMAD.MOV.U32 R49, RZ, RZ, R65 ;  /* 0x000000ffff317224 */ /* 0x000fe400078e0041 */
.L_x_27:
[----:B------:R-:W-:Y:S05]  /*1c00*/  BSYNC B0 ;  /* 0x0000000000007941 */ /* 0x000fea0003800000 */
.L_x_26:
        /* <DEDUP_REMOVED lines=20> */
.L_x_29:
[----:B------:R-:W-:Y:S05]  /*1d50*/  BSYNC B0 ;  /* 0x0000000000007941 */ /* 0x000fea0003800000 */
.L_x_28:
[----:B------:R-:W0:Y:S01]  /*1d60*/  DMUL R30, R12, R68 ;  /* 0x000000440c1e7228 */ /* 0x000e220000000000 */
[----:B------:R-:W-:Y:S01]  /*1d70*/  IADD3 R74, P4, R1, c[0x0][0x20], RZ ;  /* 0x00000800014a7a10 */ /* 0x000fe20007f9e0ff */
[----:B------:R-:W-:Y:S02]  /*1d80*/  BSSY B1, `(.L_x_30) ;  /* 0x0000021000017945 */ /* 0x000fe40003800000 */
[----:B------:R1:W2:Y:S02]  /*1d90*/  DMUL R12, R16, R48 ;  /* 0x00000030100c7228 */ /* 0x0002a40000000000 */
[----:B------:R-:W-:-:S04]  /*1da0*/  IMAD.X R75, RZ, RZ, c[0x0][0x24], P4 ;  /* 0x00000900ff4b7624 */ /* 0x000fc800020e06ff */
[----:B0-----:R-:W-:Y:S02]  /*1db0*/  LOP3.LUT R0, R31, 0x7fffffff, RZ, 0xc0, !PT ;  /* 0x7fffffff1f007812 */ /* 0x001fe400078ec0ff */
[----:B------:R-:W-:Y:S02]  /*1dc0*/  ISETP.NE.AND P5, PT, R30, RZ, PT ;  /* 0x000000ff1e00720c */ /* 0x000fe40003fa5270 */
[----:B------:R-:W-:-:S13]  /*1dd0*/  ISETP.EQ.AND P4, PT, R0, 0x7ff00000, PT ;  /* 0x7ff000000000780c */ /* 0x000fda0003f82270 */
[----:B------:R-:W-:Y:S05]  /*1de0*/  @!P5 BRA P4, `(.L_x_31) ;  /* 0x000001700000d947 */ /* 0x000fea0002000000 */
[C---:B-12---:R-:W0:Y:S01]  /*1df0*/  DMUL R16, R30.reuse, c[0x2][0x0] ;  /* 0x008000001e107a28 */ /* 0x046e220000000000 */
[----:B------:R-:W-:Y:S03]  /*1e00*/  BSSY B2, `(.L_x_32) ;  /* 0x0000012000027945 */ /* 0x000fe60003800000 */
[----:B------:R-:W-:Y:S02]  /*1e10*/  DSETP.GE.AND P4, PT, |R30|, 2.14748364800000000000e+09, PT ;  /* 0x41e000001e00742a */ /* 0x000fe40003f86200 */
[----:B0-----:R-:W0:Y:S08]  /*1e20*/  F2I.F64 R0, R16 ;  /* 0x0000001000007311 */ /* 0x001e300000301100 */
[----:B0-----:R-:W0:Y:S01]  /*1e30*/  I2F.F64 R28, R0 ;  /* 0x00000000001c7312 */ /* 0x001e220000201c00 */
[----:B------:R1:W-:Y:S01]  /*1e40*/  STL [R1], R0 ;  /* 0x0000000001007387 */ /* 0x0003e20000100800 */
[----:B0-----:R-:W0:-:S06]  /*1e50*/  DFMA R46, -R28, c[0x2][0x8], R30 ;  /* 0x008002001c2e7a2b */ /* 0x001e0c000000011e */
[----:B0-----:R-:W0:-:S06]  /*1e60*/  DFMA R46, -R28, c[0x2][0x10], R46 ;  /* 0x008004001c2e7a2b */ /* 0x001e0c000000012e */
[----:B0-----:R1:W0:Y:S01]  /*1e70*/  DFMA R46, -R28, c[0x2][0x18], R46 ;  /* 0x008006001c2e7a2b */ /* 0x001222000000012e */
[----:B------:R-:W-:Y:S05]  /*1e80*/  @!P4 BRA `(.L_x_33) ;  /* 0x000000900000c947 */ /* 0x000fea0003800000 */
[----:B------:R-:W-:Y:S01]  /*1e90*/  BSSY B3, `(.L_x_34) ;  /* 0x0000005000037945 */ /* 0x000fe20003800000 */
[----:B------:R-:W-:Y:S01]  /*1ea0*/  IMAD.MOV.U32 R77, RZ, RZ, R30 ;  /* 0x000000ffff4d7224 */ /* 0x000fe200078e001e */
[----:B------:R-:W-:Y:S01]  /*1eb0*/  MOV R73, 0x1ee0 ;  /* 0x00001ee000497802 */ /* 0x000fe20000000f00 */
[----:B------:R-:W-:Y:S02]  /*1ec0*/  IMAD.MOV.U32 R76, RZ, RZ, R31 ;  /* 0x000000ffff4c7224 */ /* 0x000fe400078e001f */
[----:B01----:R-:W-:Y:S05]  /*1ed0*/  CALL.REL.NOINC `($triton_poi_fused_stack_6$__internal_trig_reduction_slowpathd) ;  /* 0x0000a70000007944 */ /* 0x003fea0003c00000 */
[----:B------:R-:W-:Y:S05]  /*1ee0*/  BSYNC B3 ;  /* 0x0000000000037941 */ /* 0x000fea0003800000 */
.L_x_34:
[----:B------:R0:W5:Y:S01]  /*1ef0*/  LDL R0, [R1] ;  /* 0x0000000001007983 */ /* 0x0001620000100800 */
[----:B------:R-:W-:Y:S02]  /*1f00*/  IMAD.MOV.U32 R46, RZ, RZ, R76 ;  /* 0x000000ffff2e7224 */ /* 0x000fe400078e004c */
[----:B------:R-:W-:Y:S02]  /*1f10*/  IMAD.MOV.U32 R47, RZ, RZ, R77 ;  /* 0x000000ffff2f7224 */ /* 0x000fe400078e004d */
.L_x_33:
[----:B------:R-:W-:Y:S05]  /*1f20*/  BSYNC B2 ;  /* 0x0000000000027941 */ /* 0x000fea0003800000 */
.L_x_32:
[----:B-1---5:R-:W-:-:S05]  /*1f30*/  IADD3 R0, R0, 0x1, RZ ;  /* 0x0000000100007810 */ /* 0x022fca0007ffe0ff */
[----:B------:R1:W-:Y:S01]  /*1f40*/  STL [R1+0x290], R0 ;  /* 0x0002900001007387 */ /* 0x0003e20000100800 */
[----:B------:R-:W-:Y:S05]  /*1f50*/  BRA `(.L_x_35) ;  /* 0x0000003000007947 */ /* 0x000fea0003800000 */
.L_x_31:
[----:B-12---:R-:W-:Y:S01]  /*1f60*/  IMAD.MOV.U32 R0, RZ, RZ, 0x1 ;  /* 0x00000001ff007424 */ /* 0x006fe200078e00ff */
[----:B------:R0:W1:-:S04]  /*1f70*/  DMUL R46, RZ, R30 ;  /* 0x0000001eff2e7228 */ /* 0x0000480000000000 */
[----:B------:R0:W-:Y:S04]  /*1f80*/  STL [R1+0x290], R0 ;  /* 0x0002900001007387 */ /* 0x0001e80000100800 */
.L_x_35:
[----:B-1----:R-:W-:Y:S05]  /*1f90*/  BSYNC B1 ;  /* 0x0000000000017941 */ /* 0x002fea0003800000 */
.L_x_30:
[----:B------:R-:W1:Y:S01]  /*1fa0*/  MUFU.RCP64H R17, R19 ;  /* 0x0000001300117308 */ /* 0x000e620000001800 */
[----:B------:R-:W-:Y:S01]  /*1fb0*/  IMAD.MOV.U32 R16, RZ, RZ, 0x1 ;  /* 0x00000001ff107424 */ /* 0x000fe200078e00ff */
[----:B------:R-:W-:Y:S01]  /*1fc0*/  BSSY B0, `(.L_x_36) ;  /* 0x0000016000007945 */ /* 0x000fe20003800000 */
[----:B------:R-:W-:-:S04]  /*1fd0*/  SEL R24, R25, R24, !P1 ;  /* 0x0000001819187207 */ /* 0x000fc80004800000 */
[----:B-1----:R-:W1:-:S06]  /*1fe0*/  DFMA R28, -R18, R16, 1 ;  /* 0x3ff00000121c742b */ /* 0x002e4c0000000110 */
[----:B-1----:R-:W1:-:S06]  /*1ff0*/  DFMA R28, R28, R28, R28 ;  /* 0x0000001c1c1c722b */ /* 0x002e4c000000001c */
[----:B-1----:R-:W1:-:S06]  /*2000*/  DFMA R28, R16, R28, R16 ;  /* 0x0000001c101c722b */ /* 0x002e4c0000000010 */
[----:B-1----:R-:W1:-:S06]  /*2010*/  DFMA R16, -R18, R28, 1 ;  /* 0x3ff000001210742b */ /* 0x002e4c000000011c */
[----:B-1----:R-:W1:-:S06]  /*2020*/  DFMA R16, R28, R16, R28 ;  /* 0x000000101c10722b */ /* 0x002e4c000000001c */
[----:B-1----:R-:W1:-:S06]  /*2030*/  DMUL R52, R16, 1 ;  /* 0x3ff0000010347828 */ /* 0x002e4c0000000000 */
[----:B-1----:R-:W1:-:S06]  /*2040*/  DFMA R28, -R18, R52, 1 ;  /* 0x3ff00000121c742b */ /* 0x002e4c0000000134 */
[----:B-1----:R1:W2:Y:S02]  /*2050*/  DFMA R52, R16, R28, R52 ;  /* 0x0000001c1034722b */ /* 0x0022a40000000034 */
[----:B-1----:R-:W-:Y:S02]  /*2060*/  FSEL R16, R8, RZ, P3 ;  /* 0x000000ff08107208 */ /* 0x002fe40001800000 */
[----:B------:R-:W-:Y:S02]  /*2070*/  FSEL R17, R9, 1.875, P3 ;  /* 0x3ff0000009117808 */ /* 0x000fe40001800000 */
[----:B------:R1:W3:Y:S04]  /*2080*/  F2F.F64.F32 R8, R26 ;  /* 0x0000001a00087310 */ /* 0x0002e80000201800 */
[----:B0-2---:R-:W-:-:S05]  /*2090*/  FFMA R0, RZ, R19, R53 ;  /* 0x00000013ff007223 */ /* 0x005fca0000000035 */
[----:B------:R-:W-:-:S13]  /*20a0*/  FSETP.GT.AND P4, PT, |R0|, 1.469367938527859385e-39, PT ;  /* 0x001000000000780b */ /* 0x000fda0003f84200 */
[----:B------:R-:W-:Y:S05]  /*20b0*/  @P4 BRA `(.L_x_37) ;  /* 0x0000006000004947 */ /* 0x000fea0003800000 */
[----:B-1-3--:R-:W-:Y:S01]  /*20c0*/  IMAD.MOV.U32 R32, RZ, RZ, R18 ;  /* 0x000000ffff207224 */ /* 0x00afe200078e0012 */
[----:B------:R-:W-:Y:S01]  /*20d0*/  MOV R80, 0x2100 ;  /* 0x0000210000507802 */ /* 0x000fe20000000f00 */
[----:B------:R-:W-:Y:S02]  /*20e0*/  IMAD.MOV.U32 R33, RZ, RZ, R19 ;  /* 0x000000ffff217224 */ /* 0x000fe400078e0013 */
[----:B------:R-:W-:Y:S05]  /*20f0*/  CALL.REL.NOINC `($__internal_0_$__cuda_sm20_div_rn_f64_full) ;  /* 0x0000961000007944 */ /* 0x000fea0003c00000 */
[----:B------:R-:W-:Y:S02]  /*2100*/  IMAD.MOV.U32 R52, RZ, RZ, R64 ;  /* 0x000000ffff347224 */ /* 0x000fe400078e0040 */
[----:B------:R-:W-:Y:S02]  /*2110*/  IMAD.MOV.U32 R53, RZ, RZ, R65 ;  /* 0x000000ffff357224 */ /* 0x000fe400078e0041 */
.L_x_37:
[----:B-1-3--:R-:W-:Y:S05]  /*2120*/  BSYNC B0 ;  /* 0x0000000000007941 */ /* 0x00afea0003800000 */
.L_x_36:
[----:B------:R-:W2:Y:S01]  /*2130*/  LDL R0, [R1+0x290] ;  /* 0x0002900001007983 */ /* 0x000ea20000100800 */
[----:B------:R-:W-:Y:S01]  /*2140*/  IMAD.MOV.U32 R19, RZ, RZ, 0x8 ;  /* 0x00000008ff137424 */ /* 0x000fe200078e00ff */
[----:B--2---:R-:W-:-:S05]  /*2150*/  LOP3.LUT R63, R0, 0x1, RZ, 0xc0, !PT ;  /* 0x00000001003f7812 */ /* 0x004fca00078ec0ff */
[----:B------:R-:W-:-:S04]  /*2160*/  IMAD.SHL.U32 R18, R63, 0x8, RZ ;  /* 0x000000083f127824 */ /* 0x000fc800078e00ff */
[----:B------:R-:W-:-:S05]  /*2170*/  IMAD.WIDE.U32 R18, R18, R19, c[0x4][0x18] ;  /* 0x0100060012127625 */ /* 0x000fca00078e0013 */
[----:B------:R0:W5:Y:S04]  /*2180*/  LDG.E.64.CONSTANT R196, [R18.64+0x8] ;  /* 0x0000080612c47981 */ /* 0x000168000c1e9b00 */
[----:B------:R0:W5:Y:S04]  /*2190*/  LDG.E.64.CONSTANT R218, [R18.64+0x10] ;  /* 0x0000100612da7981 */ /* 0x000168000c1e9b00 */
[----:B------:R0:W2:Y:S04]  /*21a0*/  LDG.E.64.CONSTANT R32, [R18.64+0x18] ;  /* 0x0000180612207981 */ /* 0x0000a8000c1e9b00 */
[----:B------:R0:W3:Y:S04]  /*21b0*/  LDG.E.64.CONSTANT R30, [R18.64+0x20] ;  /* 0x00002006121e7981 */ /* 0x0000e8000c1e9b00 */
[----:B------:R0:W4:Y:S04]  /*21c0*/  LDG.E.64.CONSTANT R28, [R18.64+0x28] ;  /* 0x00002806121c7981 */ /* 0x000128000c1e9b00 */
[----:B0-----:R-:W4:Y:S01]  /*21d0*/  LDG.E.64.CONSTANT R18, [R18.64+0x30] ;  /* 0x0000300612127981 */ /* 0x001f22000c1e9b00 */
[----:B------:R-:W-:Y:S01]  /*21e0*/  LOP3.LUT R0, R13, 0x7fffffff, RZ, 0xc0, !PT ;  /* 0x7fffffff0d007812 */ /* 0x000fe200078ec0ff */
[----:B------:R-:W-:Y:S01]  /*21f0*/  BSSY B1, `(.L_x_38) ;  /* 0x0000023000017945 */ /* 0x000fe20003800000 */
[----:B------:R-:W-:Y:S01]  /*2200*/  ISETP.NE.AND P5, PT, R12, RZ, PT ;  /* 0x000000ff0c00720c */ /* 0x000fe20003fa5270 */
[----:B------:R0:W1:Y:S01]  /*2210*/  DMUL R10, R10, R50 ;  /* 0x000000320a0a7228 */ /* 0x0000620000000000 */
[----:B------:R-:W-:Y:S01]  /*2220*/  ISETP.EQ.AND P4, PT, R0, 0x7ff00000, PT ;  /* 0x7ff000000000780c */ /* 0x000fe20003f82270 */
[----:B--2---:R0:W-:Y:S04]  /*2230*/  STL.64 [R1+0xe0], R32 ;  /* 0x0000e02001007387 */ /* 0x0041e80000100a00 */
[----:B---3--:R0:W-:Y:S04]  /*2240*/  STL.64 [R1+0xe8], R30 ;  /* 0x0000e81e01007387 */ /* 0x0081e80000100a00 */
[----:B----4-:R0:W-:Y:S04]  /*2250*/  STL.64 [R1+0x198], R28 ;  /* 0x0001981c01007387 */ /* 0x0101e80000100a00 */
[----:B------:R0:W-:Y:S01]  /*2260*/  STL.64 [R1+0x228], R18 ;  /* 0x0002281201007387 */ /* 0x0001e20000100a00 */
[----:B------:R-:W-:Y:S05]  /*2270*/  @!P5 BRA P4, `(.L_x_39) ;  /* 0x000001700000d947 */ /* 0x000fea0002000000 */
[C---:B01----:R-:W0:Y:S01]  /*2280*/  DMUL R18, R12.reuse, c[0x2][0x0] ;  /* 0x008000000c127a28 */ /* 0x043e220000000000 */
[----:B------:R-:W-:Y:S03]  /*2290*/  BSSY B2, `(.L_x_40) ;  /* 0x0000012000027945 */ /* 0x000fe60003800000 */
[----:B------:R-:W-:-:S02]  /*22a0*/  DSETP.GE.AND P4, PT, |R12|, 2.14748364800000000000e+09, PT ;  /* 0x41e000000c00742a */ /* 0x000fc40003f86200 */
        /* <DEDUP_REMOVED lines=11> */
[----:B01---5:R-:W-:Y:S05]  /*2360*/  CALL.REL.NOINC `($triton_poi_fused_stack_6$__internal_trig_reduction_slowpathd) ;  /* 0x0000a27000007944 */ /* 0x023fea0003c00000 */
[----:B------:R-:W-:Y:S05]  /*2370*/  BSYNC B3 ;  /* 0x0000000000037941 */ /* 0x000fea0003800000 */
.L_x_42:
[----:B------:R0:W5:Y:S01]  /*2380*/  LDL R0, [R1] ;  /* 0x0000000001007983 */ /* 0x0001620000100800 */
[----:B------:R-:W-:Y:S02]  /*2390*/  IMAD.MOV.U32 R44, RZ, RZ, R76 ;  /* 0x000000ffff2c7224 */ /* 0x000fe400078e004c */
[----:B------:R-:W-:Y:S02]  /*23a0*/  IMAD.MOV.U32 R45, RZ, RZ, R77 ;  /* 0x000000ffff2d7224 */ /* 0x000fe400078e004d */
.L_x_41:
[----:B------:R-:W-:Y:S05]  /*23b0*/  BSYNC B2 ;  /* 0x0000000000027941 */ /* 0x000fea0003800000 */
.L_x_40:
[----:B-1---5:R-:W-:-:S05]  /*23c0*/  IADD3 R0, R0, 0x1, RZ ;  /* 0x0000000100007810 */ /* 0x022fca0007ffe0ff */
[----:B------:R1:W-:Y:S01]  /*23d0*/  STL [R1+0x28c], R0 ;  /* 0x00028c0001007387 */ /* 0x0003e20000100800 */
[----:B------:R-:W-:Y:S05]  /*23e0*/  BRA `(.L_x_43) ;  /* 0x0000003000007947 */ /* 0x000fea0003800000 */
.L_x_39:
[----:B-1----:R-:W-:Y:S01]  /*23f0*/  IMAD.MOV.U32 R0, RZ, RZ, 0x1 ;  /* 0x00000001ff007424 */ /* 0x002fe200078e00ff */
[----:B------:R1:W2:-:S04]  /*2400*/  DMUL R44, RZ, R12 ;  /* 0x0000000cff2c7228 */ /* 0x0002880000000000 */
[----:B------:R1:W-:Y:S04]  /*2410*/  STL [R1+0x28c], R0 ;  /* 0x00028c0001007387 */ /* 0x0003e80000100800 */
.L_x_43:
[----:B--2---:R-:W-:Y:S05]  /*2420*/  BSYNC B1 ;  /* 0x0000000000017941 */ /* 0x004fea0003800000 */
.L_x_38:
[----:B-1----:R-:W-:Y:S01]  /*2430*/  FSEL R13, R3, 1.875, P3 ;  /* 0x3ff00000030d7808 */ /* 0x002fe20001800000 */
[----:B------:R-:W-:Y:S01]  /*2440*/  BSSY B0, `(.L_x_44) ;  /* 0x0000018000007945 */ /* 0x000fe20003800000 */
[----:B------:R-:W1:Y:S01]  /*2450*/  MUFU.RCP64H R3, R17 ;  /* 0x0000001100037308 */ /* 0x000e620000001800 */
[----:B------:R-:W-:Y:S01]  /*2460*/  FSEL R12, R2, RZ, P3 ;  /* 0x000000ff020c7208 */ /* 0x000fe20001800000 */
[----:B------:R-:W-:Y:S01]  /*2470*/  IMAD.MOV.U32 R2, RZ, RZ, 0x1 ;  /* 0x00000001ff027424 */ /* 0x000fe200078e00ff */
[----:B------:R-:W-:-:S05]  /*2480*/  DSETP.NEU.AND P3, PT, R14, RZ, PT ;  /* 0x000000ff0e00722a */ /* 0x000fca0003f6d000 */
[----:B01----:R-:W0:-:S06]  /*2490*/  DFMA R18, -R16, R2, 1 ;  /* 0x3ff000001012742b */ /* 0x003e0c0000000102 */
[----:B0-----:R-:W0:-:S06]  /*24a0*/  DFMA R18, R18, R18, R18 ;  /* 0x000000121212722b */ /* 0x001e0c0000000012 */
[----:B0-----:R-:W0:-:S06]  /*24b0*/  DFMA R18, R2, R18, R2 ;  /* 0x000000120212722b */ /* 0x001e0c0000000002 */
[----:B0-----:R-:W0:-:S06]  /*24c0*/  DFMA R2, -R16, R18, 1 ;  /* 0x3ff000001002742b */ /* 0x001e0c0000000112 */
[----:B0-----:R-:W0:-:S06]  /*24d0*/  DFMA R2, R18, R2, R18 ;  /* 0x000000021202722b */ /* 0x001e0c0000000012 */
[----:B0-----:R-:W0:-:S06]  /*24e0*/  DMUL R54, R2, 1 ;  /* 0x3ff0000002367828 */ /* 0x001e0c0000000000 */
[----:B0-----:R-:W0:-:S06]  /*24f0*/  DFMA R18, -R16, R54, 1 ;  /* 0x3ff000001012742b */ /* 0x001e0c0000000136 */
[----:B0-----:R0:W1:Y:S02]  /*2500*/  DFMA R54, R2, R18, R54 ;  /* 0x000000120236722b */ /* 0x0010640000000036 */
[----:B0-----:R0:W2:Y:S01]  /*2510*/  F2F.F64.F32 R2, R27 ;  /* 0x0000001b00027310 */ /* 0x0010a20000201800 */
[----:B------:R-:W-:-:S07]  /*2520*/  SEL R18, R22, R23, !P0 ;  /* 0x0000001716127207 */ /* 0x000fce0004000000 */
[----:B-1----:R-:W-:-:S05]  /*2530*/  FFMA R0, RZ, R17, R55 ;  /* 0x00000011ff007223 */ /* 0x002fca0000000037 */
[----:B------:R-:W-:-:S13]  /*2540*/  FSETP.GT.AND P4, PT, |R0|, 1.469367938527859385e-39, PT ;  /* 0x001000000000780b */ /* 0x000fda0003f84200 */
[----:B------:R-:W-:Y:S05]  /*2550*/  @P4 BRA `(.L_x_45) ;  /* 0x0000006000004947 */ /* 0x000fea0003800000 */
[----:B0-2---:R-:W-:Y:S01]  /*2560*/  IMAD.MOV.U32 R32, RZ, RZ, R16 ;  /* 0x000000ffff207224 */ /* 0x005fe200078e0010 */
[----:B------:R-:W-:Y:S01]  /*2570*/  MOV R80, 0x25a0 ;  /* 0x000025a000507802 */ /* 0x000fe20000000f00 */
[----:B------:R-:W-:Y:S02]  /*2580*/  IMAD.MOV.U32 R33, RZ, RZ, R17 ;  /* 0x000000ffff217224 */ /* 0x000fe400078e0011 */
[----:B-----5:R-:W-:Y:S05]  /*2590*/  CALL.REL.NOINC `($__internal_0_$__cuda_sm20_div_rn_f64_full) ;  /* 0x0000917000007944 */ /* 0x020fea0003c00000 */
[----:B------:R-:W-:Y:S02]  /*25a0*/  IMAD.MOV.U32 R54, RZ, RZ, R64 ;  /* 0x000000ffff367224 */ /* 0x000fe400078e0040 */
[----:B------:R-:W-:Y:S02]  /*25b0*/  IMAD.MOV.U32 R55, RZ, RZ, R65 ;  /* 0x000000ffff377224 */ /* 0x000fe400078e0041 */
.L_x_45:
[----:B0-2---:R-:W-:Y:S05]  /*25c0*/  BSYNC B0 ;  /* 0x0000000000007941 */ /* 0x005fea0003800000 */
.L_x_44:
        /* <DEDUP_REMOVED lines=37> */
.L_x_50:
[----:B------:R0:W5:Y:S01]  /*2820*/  LDL R0, [R1] ;  /* 0x0000000001007983 */ /* 0x0001620000100800 */
[----:B------:R-:W-:Y:S02]  /*2830*/  IMAD.MOV.U32 R42, RZ, RZ, R76 ;  /* 0x000000ffff2a7224 */ /* 0x000fe400078e004c */
[----:B------:R-:W-:Y:S02]  /*2840*/  IMAD.MOV.U32 R43, RZ, RZ, R77 ;  /* 0x000000ffff2b7224 */ /* 0x000fe400078e004d */
.L_x_49:
[----:B------:R-:W-:Y:S05]  /*2850*/  BSYNC B2 ;  /* 0x0000000000027941 */ /* 0x000fea0003800000 */
.L_x_48:
[----:B-1---5:R-:W-:-:S05]  /*2860*/  IADD3 R0, R0, 0x1, RZ ;  /* 0x0000000100007810 */ /* 0x022fca0007ffe0ff */
[----:B------:R1:W-:Y:S01]  /*2870*/  STL [R1+0x288], R0 ;  /* 0x0002880001007387 */ /* 0x0003e20000100800 */
[----:B------:R-:W-:Y:S05]  /*2880*/  BRA `(.L_x_51) ;  /* 0x0000003000007947 */ /* 0x000fea0003800000 */
.L_x_47:
[----:B-1----:R-:W-:Y:S01]  /*2890*/  IMAD.MOV.U32 R0, RZ, RZ, 0x1 ;  /* 0x00000001ff007424 */ /* 0x002fe200078e00ff */
[----:B------:R1:W2:-:S04]  /*28a0*/  DMUL R42, RZ, R10 ;  /* 0x0000000aff2a7228 */ /* 0x0002880000000000 */
[----:B------:R1:W-:Y:S04]  /*28b0*/  STL [R1+0x288], R0 ;  /* 0x0002880001007387 */ /* 0x0003e80000100800 */
.L_x_51:
[----:B--2---:R-:W-:Y:S05]  /*28c0*/  BSYNC B1 ;  /* 0x0000000000017941 */ /* 0x004fea0003800000 */
.L_x_46:
[----:B-1----:R-:W1:Y:S01]  /*28d0*/  MUFU.RCP64H R11, R13 ;  /* 0x0000000d000b7308 */ /* 0x002e620000001800 */
[----:B------:R-:W-:Y:S01]  /*28e0*/  IMAD.MOV.U32 R10, RZ, RZ, 0x1 ;  /* 0x00000001ff0a7424 */ /* 0x000fe200078e00ff */
[----:B------:R-:W-:Y:S01]  /*28f0*/  BSSY B0, `(.L_x_52) ;  /* 0x0000016000007945 */ /* 0x000fe20003800000 */
[----:B------:R-:W-:-:S04]  /*2900*/  SEL R0, R21, R20, !P0 ;  /* 0x0000001415007207 */ /* 0x000fc80004000000 */
        /* <DEDUP_REMOVED lines=8> */
[----:B0-----:R-:W-:Y:S02]  /*2990*/  FSEL R10, R6, RZ, P3 ;  /* 0x000000ff060a7208 */ /* 0x001fe40001800000 */
[----:B------:R-:W-:Y:S02]  /*29a0*/  FSEL R11, R7, 1.875, P3 ;  /* 0x3ff00000070b7808 */ /* 0x000fe40001800000 */
[----:B------:R0:W2:Y:S04]  /*29b0*/  F2F.F64.F32 R6, R24 ;  /* 0x0000001800067310 */ /* 0x0000a80000201800 */
        /* <DEDUP_REMOVED lines=9> */
.L_x_53:
[----:B0-2---:R-:W-:Y:S05]  /*2a50*/  BSYNC B0 ;  /* 0x0000000000007941 */ /* 0x005fea0003800000 */
.L_x_52:
        /* <DEDUP_REMOVED lines=23> */
[----:B------:R-:W-:-:S06]  /*2bd0*/  DSETP.GE.AND P4, PT, |R8|, 2.14748364800000000000e+09, PT ;  /* 0x41e000000800742a */ /* 0x000fcc0003f86200 */
        /* <DEDUP_REMOVED lines=13> */
.L_x_58:
[----:B------:R0:W5:Y:S01]  /*2cb0*/  LDL R12, [R1] ;  /* 0x00000000010c7983 */ /* 0x0001620000100800 */
[----:B------:R-:W-:Y:S02]  /*2cc0*/  IMAD.MOV.U32 R38, RZ, RZ, R76 ;  /* 0x000000ffff267224 */ /* 0x000fe400078e004c */
[----:B------:R-:W-:Y:S02]  /*2cd0*/  IMAD.MOV.U32 R39, RZ, RZ, R77 ;  /* 0x000000ffff277224 */ /* 0x000fe400078e004d */
.L_x_57:
[----:B------:R-:W-:Y:S05]  /*2ce0*/  BSYNC B2 ;  /* 0x0000000000027941 */ /* 0x000fea0003800000 */
.L_x_56:
[----:B-----5:R-:W-:-:S05]  /*2cf0*/  IADD3 R8, R12, 0x1, RZ ;  /* 0x000000010c087810 */ /* 0x020fca0007ffe0ff */
[----:B------:R2:W-:Y:S01]  /*2d00*/  STL [R1+0x284], R8 ;  /* 0x0002840801007387 */ /* 0x0005e20000100800 */
[----:B------:R-:W-:Y:S05]  /*2d10*/  BRA `(.L_x_59) ;  /* 0x0000003000007947 */ /* 0x000fea0003800000 */
.L_x_55:
[----:B-1----:R1:W2:Y:S02]  /*2d20*/  DMUL R38, RZ, R8 ;  /* 0x00000008ff267228 */ /* 0x0022a40000000000 */
[----:B-1----:R-:W-:-:S05]  /*2d30*/  IMAD.MOV.U32 R8, RZ, RZ, 0x1 ;  /* 0x00000001ff087424 */ /* 0x002fca00078e00ff */
[----:B------:R1:W-:Y:S04]  /*2d40*/  STL [R1+0x284], R8 ;  /* 0x0002840801007387 */ /* 0x0003e80000100800 */
.L_x_59:
[----:B--2---:R-:W-:Y:S05]  /*2d50*/  BSYNC B1 ;  /* 0x0000000000017941 */ /* 0x004fea0003800000 */
.L_x_54:
[----:B------:R-:W-:Y:S01]  /*2d60*/  FSEL R9, R5, 1.875, P3 ;  /* 0x3ff0000005097808 */ /* 0x000fe20001800000 */
[----:B------:R-:W-:Y:S01]  /*2d70*/  BSSY B0, `(.L_x_60) ;  /* 0x0000016000007945 */ /* 0x000fe20003800000 */
[----:B------:R-:W2:Y:S01]  /*2d80*/  MUFU.RCP64H R5, R11 ;  /* 0x0000000b00057308 */ /* 0x000ea20000001800 */
[----:B-1----:R-:W-:Y:S01]  /*2d90*/  FSEL R8, R4, RZ, P3 ;  /* 0x000000ff04087208 */ /* 0x002fe20001800000 */
[----:B------:R-:W-:-:S06]  /*2da0*/  IMAD.MOV.U32 R4, RZ, RZ, 0x1 ;  /* 0x00000001ff047424 */ /* 0x000fcc00078e00ff */
[----:B0-2---:R-:W0:-:S06]  /*2db0*/  DFMA R12, -R10, R4, 1 ;  /* 0x3ff000000a0c742b */ /* 0x005e0c0000000104 */
[----:B0-----:R-:W0:-:S06]  /*2dc0*/  DFMA R12, R12, R12, R12 ;  /* 0x0000000c0c0c722b */ /* 0x001e0c000000000c */
[----:B0-----:R-:W0:-:S06]  /*2dd0*/  DFMA R12, R4, R12, R4 ;  /* 0x0000000c040c722b */ /* 0x001e0c0000000004 */
[----:B0-----:R-:W0:-:S06]  /*2de0*/  DFMA R4, -R10, R12, 1 ;  /* 0x3ff000000a04742b */ /* 0x001e0c000000010c */
[----:B0-----:R-:W0:-:S06]  /*2df0*/  DFMA R4, R12, R4, R12 ;  /* 0x000000040c04722b */ /* 0x001e0c000000000c */
[----:B0-----:R-:W0:-:S06]  /*2e00*/  DMUL R36, R4, 1 ;  /* 0x3ff0000004247828 */ /* 0x001e0c0000000000 */
[----:B0-----:R-:W0:-:S06]  /*2e10*/  DFMA R12, -R10, R36, 1 ;  /* 0x3ff000000a0c742b */ /* 0x001e0c0000000124 */
[----:B0-----:R0:W1:Y:S02]  /*2e20*/  DFMA R36, R4, R12, R36 ;  /* 0x0000000c0424722b */ /* 0x0010640000000024 */
[----:B0-----:R0:W2:Y:S08]  /*2e30*/  F2F.F64.F32 R4, R18 ;  /* 0x0000001200047310 */ /* 0x0010b00000201800 */
        /* <DEDUP_REMOVED lines=9> */
.L_x_61:
[----:B0-2---:R-:W-:Y:S05]  /*2ed0*/  BSYNC B0 ;  /* 0x0000000000007941 */ /* 0x005fea0003800000 */
.L_x_60:
        /* <DEDUP_REMOVED lines=37> */
.L_x_66:
[----:B------:R0:W5:Y:S01]  /*3130*/  LDL R10, [R1] ;  /* 0x00000000010a7983 */ /* 0x0001620000100800 */
[----:B------:R-:W-:Y:S02]  /*3140*/  IMAD.MOV.U32 R34, RZ, RZ, R76 ;  /* 0x000000ffff227224 */ /* 0x000fe400078e004c */
[----:B------:R-:W-:Y:S02]  /*3150*/  IMAD.MOV.U32 R35, RZ, RZ, R77 ;  /* 0x000000ffff237224 */ /* 0x000fe400078e004d */
.L_x_65:
[----:B------:R-:W-:Y:S05]  /*3160*/  BSYNC B2 ;  /* 0x0000000000027941 */ /* 0x000fea0003800000 */
.L_x_64:
[----:B-----5:R-:W-:-:S05]  /*3170*/  IADD3 R2, R10, 0x1, RZ ;  /* 0x000000010a027810 */ /* 0x020fca0007ffe0ff */
[----:B------:R2:W-:Y:S01]  /*3180*/  STL [R1+0x280], R2 ;  /* 0x0002800201007387 */ /* 0x0005e20000100800 */
[----:B------:R-:W-:Y:S05]  /*3190*/  BRA `(.L_x_67) ;  /* 0x0000003000007947 */ /* 0x000fea0003800000 */
.L_x_63:
[----:B-1----:R1:W2:Y:S02]  /*31a0*/  DMUL R34, RZ, R2 ;  /* 0x00000002ff227228 */ /* 0x0022a40000000000 */
[----:B-1----:R-:W-:-:S05]  /*31b0*/  IMAD.MOV.U32 R2, RZ, RZ, 0x1 ;  /* 0x00000001ff027424 */ /* 0x002fca00078e00ff */
[----:B------:R1:W-:Y:S04]  /*31c0*/  STL [R1+0x280], R2 ;  /* 0x0002800201007387 */ /* 0x0003e80000100800 */
.L_x_67:
[----:B--2---:R-:W-:Y:S05]  /*31d0*/  BSYNC B1 ;  /* 0x0000000000017941 */ /* 0x004fea0003800000 */
.L_x_62:
[----:B------:R-:W2:Y:S01]  /*31e0*/  MUFU.RCP64H R3, R9 ;  /* 0x0000000900037308 */ /* 0x000ea20000001800 */
[----:B-1----:R-:W-:Y:S01]  /*31f0*/  IMAD.MOV.U32 R2, RZ, RZ, 0x1 ;  /* 0x00000001ff027424 */ /* 0x002fe200078e00ff */
[----:B------:R-:W-:Y:S05]  /*3200*/  BSSY B0, `(.L_x_68) ;  /* 0x0000013000007945 */ /* 0x000fea0003800000 */
        /* <DEDUP_REMOVED lines=18> */
.L_x_69:
[----:B0-2---:R-:W-:Y:S05]  /*3330*/  BSYNC B0 ;  /* 0x0000000000007941 */ /* 0x005fea0003800000 */
.L_x_68:
        /* <DEDUP_REMOVED lines=37> */
.L_x_74:
[----:B------:R0:W5:Y:S01]  /*3590*/  LDL R0, [R1] ;  /* 0x0000000001007983 */ /* 0x0001620000100800 */
[----:B------:R-:W-:Y:S02]  /*35a0*/  IMAD.MOV.U32 R30, RZ, RZ, R76 ;  /* 0x000000ffff1e7224 */ /* 0x000fe400078e004c */
[----:B------:R-:W-:Y:S02]  /*35b0*/  IMAD.MOV.U32 R31, RZ, RZ, R77 ;  /* 0x000000ffff1f7224 */ /* 0x000fe400078e004d */
.L_x_73:
[----:B------:R-:W-:Y:S05]  /*35c0*/  BSYNC B2 ;  /* 0x0000000000027941 */ /* 0x000fea0003800000 */
.L_x_72:
[----:B-1---5:R-:W-:-:S05]  /*35d0*/  IADD3 R0, R0, 0x1, RZ ;  /* 0x0000000100007810 */ /* 0x022fca0007ffe0ff */
[----:B------:R1:W-:Y:S01]  /*35e0*/  STL [R1+0x27c], R0 ;  /* 0x00027c0001007387 */ /* 0x0003e20000100800 */
[----:B------:R-:W-:Y:S05]  /*35f0*/  BRA `(.L_x_75) ;  /* 0x0000003000007947 */ /* 0x000fea0003800000 */
.L_x_71:
[----:B-1----:R-:W-:Y:S01]  /*3600*/  IMAD.MOV.U32 R0, RZ, RZ, 0x1 ;  /* 0x00000001ff007424 */ /* 0x002fe200078e00ff */
[----:B------:R1:W2:-:S04]  /*3610*/  DMUL R30, RZ, R6 ;  /* 0x00000006ff1e7228 */ /* 0x0002880000000000 */
[----:B------:R1:W-:Y:S04]  /*3620*/  STL [R1+0x27c], R0 ;  /* 0x00027c0001007387 */ /* 0x0003e80000100800 */
.L_x_75:
[----:B--2---:R-:W-:Y:S05]  /*3630*/  BSYNC B1 ;  /* 0x0000000000017941 */ /* 0x004fea0003800000 */
.L_x_70:
[----:B-1----:R-:W2:Y:S01]  /*3640*/  LDL R0, [R1+0x27c] ;  /* 0x00027c0001007983 */ /* 0x002ea20000100800 */
[----:B------:R-:W-:Y:S01]  /*3650*/  IMAD.MOV.U32 R7, RZ, RZ, 0x8 ;  /* 0x00000008ff077424 */ /* 0x000fe200078e00ff */
[----:B--2---:R-:W-:-:S05]  /*3660*/  LOP3.LUT R96, R0, 0x1, RZ, 0xc0, !PT ;  /* 0x0000000100607812 */ /* 0x004fca00078ec0ff */
[----:B------:R-:W-:-:S04]  /*3670*/  IMAD.SHL.U32 R6, R96, 0x8, RZ ;  /* 0x0000000860067824 */ /* 0x000fc800078e00ff */
[----:B------:R-:W-:-:S05]  /*3680*/  IMAD.WIDE.U32 R6, R6, R7, c[0x4][0x18] ;  /* 0x0100060006067625 */ /* 0x000fca00078e0007 */
[----:B------:R1:W5:Y:S04]  /*3690*/  LDG.E.64.CONSTANT R186, [R6.64+0x8] ;  /* 0x0000080606ba7981 */ /* 0x000368000c1e9b00 */
[----:B------:R1:W5:Y:S04]  /*36a0*/  LDG.E.64.CONSTANT R228, [R6.64+0x10] ;  /* 0x0000100606e47981 */ /* 0x000368000c1e9b00 */
[----:B0-----:R1:W2:Y:S04]  /*36b0*/  LDG.E.64.CONSTANT R12, [R6.64+0x18] ;  /* 0x00001806060c7981 */ /* 0x0012a8000c1e9b00 */
[----:B------:R1:W3:Y:S04]  /*36c0*/  LDG.E.64.CONSTANT R10, [R6.64+0x20] ;  /* 0x00002006060a7981 */ /* 0x0002e8000c1e9b00 */
[----:B------:R1:W4:Y:S04]  /*36d0*/  LDG.E.64.CONSTANT R8, [R6.64+0x28] ;  /* 0x0000280606087981 */ /* 0x000328000c1e9b00 */
[----:B-1----:R-:W4:Y:S01]  /*36e0*/  LDG.E.64.CONSTANT R6, [R6.64+0x30] ;  /* 0x0000300606067981 */ /* 0x002f22000c1e9b00 */
        /* <DEDUP_REMOVED lines=26> */
.L_x_80:
[----:B------:R0:W5:Y:S01]  /*3890*/  LDL R0, [R1] ;  /* 0x0000000001007983 */ /* 0x0001620000100800 */
[----:B------:R-:W-:Y:S02]  /*38a0*/  IMAD.MOV.U32 R28, RZ, RZ, R76 ;  /* 0x000000ffff1c7224 */ /* 0x000fe400078e004c */
[----:B------:R-:W-:Y:S02]  /*38b0*/  IMAD.MOV.U32 R29, RZ, RZ, R77 ;  /* 0x000000ffff1d7224 */ /* 0x000fe400078e004d */
.L_x_79:
[----:B------:R-:W-:Y:S05]  /*38c0*/  BSYNC B2 ;  /* 0x0000000000027941 */ /* 0x000fea0003800000 */
.L_x_78:
[----:B-1---5:R-:W-:-:S05]  /*38d0*/  IADD3 R0, R0, 0x1, RZ ;  /* 0x0000000100007810 */ /* 0x022fca0007ffe0ff */
[----:B------:R1:W-:Y:S01]  /*38e0*/  STL [R1+0x278], R0 ;  /* 0x0002780001007387 */ /* 0x0003e20000100800 */
[----:B------:R-:W-:Y:S05]  /*38f0*/  BRA `(.L_x_81) ;  /* 0x0000003000007947 */ /* 0x000fea0003800000 */
.L_x_77:
[----:B-1----:R-:W-:Y:S01]  /*3900*/  IMAD.MOV.U32 R0, RZ, RZ, 0x1 ;  /* 0x00000001ff007424 */ /* 0x002fe200078e00ff */
[----:B------:R1:W2:-:S04]  /*3910*/  DMUL R28, RZ, R4 ;  /* 0x00000004ff1c7228 */ /* 0x0002880000000000 */
[----:B------:R1:W-:Y:S04]  /*3920*/  STL [R1+0x278], R0 ;  /* 0x0002780001007387 */ /* 0x0003e80000100800 */
.L_x_81:
[----:B--2---:R-:W-:Y:S05]  /*3930*/  BSYNC B1 ;  /* 0x0000000000017941 */ /* 0x004fea0003800000 */
.L_x_76:
        /* <DEDUP_REMOVED lines=13> */
[----:B------:R-:W-:-:S02]  /*3a10*/  ISETP.NE.AND P4, PT, R2, RZ, PT ;  /* 0x000000ff0200720c */ /* 0x000fc40003f85270 */
[----:B------:R-:W-:Y:S01]  /*3a20*/  ISETP.EQ.AND P3, PT, R0, 0x7ff00000, PT ;  /* 0x7ff000000000780c */ /* 0x000fe20003f62270 */
[----:B--2---:R0:W-:Y:S04]  /*3a30*/  STL.64 [R1+0x60], R10 ;  /* 0x0000600a01007387 */ /* 0x0041e80000100a00 */
[----:B---3--:R0:W-:Y:S04]  /*3a40*/  STL.64 [R1+0x140], R8 ;  /* 0x0001400801007387 */ /* 0x0081e80000100a00 */
[----:B----4-:R0:W-:Y:S04]  /*3a50*/  STL.64 [R1+0x1e8], R6 ;  /* 0x0001e80601007387 */ /* 0x0101e80000100a00 */
[----:B------:R0:W-:Y:S01]  /*3a60*/  STL.64 [R1+0x258], R4 ;  /* 0x0002580401007387 */ /* 0x0001e20000100a00 */
[----:B------:R-:W-:Y:S05]  /*3a70*/  @!P4 BRA P3, `(.L_x_83) ;  /* 0x000001700000c947 */ /* 0x000fea0001800000 */
[C---:B0-----:R-:W0:Y:S01]  /*3a80*/  DMUL R4, R2.reuse, c[0x2][0x0] ;  /* 0x0080000002047a28 */ /* 0x041e220000000000 */
        /* <DEDUP_REMOVED lines=15> */
.L_x_86:
[----:B------:R0:W5:Y:S01]  /*3b80*/  LDL R0, [R1] ;  /* 0x0000000001007983 */ /* 0x0001620000100800 */
[----:B------:R-:W-:Y:S02]  /*3b90*/  IMAD.MOV.U32 R26, RZ, RZ, R76 ;  /* 0x000000ffff1a7224 */ /* 0x000fe400078e004c */
[----:B------:R-:W-:Y:S02]  /*3ba0*/  IMAD.MOV.U32 R27, RZ, RZ, R77 ;  /* 0x000000ffff1b7224 */ /* 0x000fe400078e004d */
.L_x_85:
[----:B------:R-:W-:Y:S05]  /*3bb0*/  BSYNC B2 ;  /* 0x0000000000027941 */ /* 0x000fea0003800000 */
.L_x_84:
[----:B-1---5:R-:W-:-:S05]  /*3bc0*/  IADD3 R0, R0, 0x1, RZ ;  /* 0x0000000100007810 */ /* 0x022fca0007ffe0ff */
[----:B------:R1:W-:Y:S01]  /*3bd0*/  STL [R1+0x8c], R0 ;  /* 0x00008c0001007387 */ /* 0x0003e20000100800 */
[----:B------:R-:W-:Y:S05]  /*3be0*/  BRA `(.L_x_87) ;  /* 0x0000003000007947 */ /* 0x000fea0003800000 */
.L_x_83:
[----:B------:R-:W-:Y:S01]  /*3bf0*/  IMAD.MOV.U32 R0, RZ, RZ, 0x1 ;  /* 0x00000001ff007424 */ /* 0x000fe200078e00ff */
[----:B------:R1:W2:-:S04]  /*3c00*/  DMUL R26, RZ, R2 ;  /* 0x00000002ff1a7228 */ /* 0x0002880000000000 */
[----:B------:R1:W-:Y:S04]  /*3c10*/  STL [R1+0x8c], R0 ;  /* 0x00008c0001007387 */ /* 0x0003e80000100800 */
.L_x_87:
[----:B--2---:R-:W-:Y:S05]  /*3c20*/  BSYNC B1 ;  /* 0x0000000000017941 */ /* 0x004fea0003800000 */
.L_x_82:
[----:B-1----:R-:W2:Y:S01]  /*3c30*/  LDL R2, [R1+0x8c] ;  /* 0x00008c0001027983 */ /* 0x002ea20000100800 */
[----:B------:R-:W-:Y:S01]  /*3c40*/  ISETP.GT.AND P3, PT, R71, RZ, PT ;  /* 0x000000ff4700720c */ /* 0x000fe20003f64270 */
[----:B0-----:R-:W-:-:S03]  /*3c50*/  CS2R R4, SRZ ;  /* 0x0000000000047805 */ /* 0x001fc6000001ff00 */
[----:B------:R-:W-:-:S04]  /*3c60*/  ISETP.LT.AND P3, PT, R70, 0x2, P3 ;  /* 0x000000024600780c */ /* 0x000fc80001f61270 */
[----:B------:R-:W-:-:S13]  /*3c70*/  ISETP.LT.AND P4, PT, R185, 0x100, P3 ;  /* 0x00000100b900780c */ /* 0x000fda0001f81270 */
[----:B------:R-:W3:Y:S01]  /*3c80*/  @P4 LDG.E.EL R4, [R142.64] ;  /* 0x000000068e044981 */ /* 0x000ee2000c2e1900 */
[----:B------:R-:W-:Y:S01]  /*3c90*/  ISETP.GT.AND P4, PT, R185, 0xff, P3 ;  /* 0x000000ffb900780c */ /* 0x000fe20001f84270 */
[----:B------:R-:W-:-:S12]  /*3ca0*/  IMAD.MOV.U32 R3, RZ, RZ, 0x8 ;  /* 0x00000008ff037424 */ /* 0x000fd800078e00ff */
[----:B------:R-:W3:Y:S01]  /*3cb0*/  @P4 LDG.E.EL R5, [R140.64+-0xc00] ;  /* 0xfff400068c054981 */ /* 0x000ee2000c2e1900 */
[----:B------:R-:W-:Y:S01]  /*3cc0*/  ISETP.LT.AND P4, PT, R184, 0x100, P3 ;  /* 0x00000100b800780c */ /* 0x000fe20001f81270 */
[----:B------:R-:W-:-:S12]  /*3cd0*/  CS2R R6, SRZ ;  /* 0x0000000000067805 */ /* 0x000fd8000001ff00 */
[----:B------:R-:W3:Y:S01]  /*3ce0*/  @P4 LDG.E.EL R6, [R132.64] ;  /* 0x0000000684064981 */ /* 0x000ee2000c2e1900 */
[----:B------:R-:W-:-:S13]  /*3cf0*/  ISETP.GT.AND P4, PT, R184, 0xff, P3 ;  /* 0x000000ffb800780c */ /* 0x000fda0001f84270 */
[----:B------:R-:W3:Y:S01]  /*3d00*/  @P4 LDG.E.EL R7, [R138.64+-0xc00] ;  /* 0xfff400068a074981 */ /* 0x000ee2000c2e1900 */
[----:B------:R-:W-:Y:S01]  /*3d10*/  ISETP.LT.AND P4, PT, R183, 0x100, P3 ;  /* 0x00000100b700780c */ /* 0x000fe20001f81270 */
[----:B------:R-:W-:-:S12]  /*3d20*/  CS2R R8, SRZ ;  /* 0x0000000000087805 */ /* 0x000fd8000001ff00 */
[----:B------:R0:W5:Y:S01]  /*3d30*/  @P4 LDG.E.EL R8, [R130.64] ;  /* 0x0000000682084981 */ /* 0x000162000c2e1900 */
[----:B------:R-:W-:Y:S01]  /*3d40*/  ISETP.LT.AND P4, PT, R182, 0x100, P3 ;  /* 0x00000100b600780c */ /* 0x000fe20001f81270 */
[----:B------:R-:W-:-:S12]  /*3d50*/  IMAD.MOV.U32 R0, RZ, RZ, RZ ;  /* 0x000000ffff007224 */ /* 0x000fd800078e00ff */
[----:B------:R0:W5:Y:S01]  /*3d60*/  @P4 LDG.E.EL R9, [R90.64] ;  /* 0x000000065a094981 */ /* 0x000162000c2e1900 */
[----:B------:R-:W-:Y:S01]  /*3d70*/  ISETP.GT.AND P4, PT, R183, 0xff, P3 ;  /* 0x000000ffb700780c */ /* 0x000fe20001f84270 */
[----:B------:R-:W1:Y:S01]  /*3d80*/  DMUL R12, RZ, R68 ;  /* 0x00000044ff0c7228 */ /* 0x000e620000000000 */
[----:B------:R-:W-:Y:S01]  /*3d90*/  IMAD.MOV.U32 R10, RZ, RZ, RZ ;  /* 0x000000ffff0a7224 */ /* 0x000fe200078e00ff */
[----:B------:R-:W-:-:S10]  /*3da0*/  ISETP.GE.AND P5, PT, R185, 0x100, PT ;  /* 0x00000100b900780c */ /* 0x000fd40003fa6270 */
[----:B------:R0:W5:Y:S01]  /*3db0*/  @P4 LDG.E.EL R0, [R136.64+-0xc00] ;  /* 0xfff4000688004981 */ /* 0x000162000c2e1900 */
[----:B------:R-:W-:-:S13]  /*3dc0*/  ISETP.GT.AND P4, PT, R182, 0xff, P3 ;  /* 0x000000ffb600780c */ /* 0x000fda0001f84270 */
[----:B------:R0:W5:Y:S01]  /*3dd0*/  @P4 LDG.E.EL R10, [R134.64+-0xc00] ;  /* 0xfff40006860a4981 */ /* 0x000162000c2e1900 */
[----:B--2---:R-:W-:-:S05]  /*3de0*/  LOP3.LUT R94, R2, 0x1, RZ, 0xc0, !PT ;  /* 0x00000001025e7812 */ /* 0x004fca00078ec0ff */
[----:B------:R-:W-:-:S04]  /*3df0*/  IMAD.SHL.U32 R2, R94, 0x8, RZ ;  /* 0x000000085e027824 */ /* 0x000fc800078e00ff */
[----:B------:R-:W-:-:S05]  /*3e00*/  IMAD.WIDE.U32 R2, R2, R3, c[0x4][0x18] ;  /* 0x0100060002027625 */ /* 0x000fca00078e0003 */
[----:B------:R2:W5:Y:S04]  /*3e10*/  LDG.E.64.CONSTANT R178, [R2.64+0x8] ;  /* 0x0000080602b27981 */ /* 0x000568000c1e9b00 */
[----:B------:R2:W5:Y:S04]  /*3e20*/  LDG.E.64.CONSTANT R232, [R2.64+0x10] ;  /* 0x0000100602e87981 */ /* 0x000568000c1e9b00 */
[----:B------:R2:W4:Y:S04]  /*3e30*/  LDG.E.64.CONSTANT R18, [R2.64+0x18] ;  /* 0x0000180602127981 */ /* 0x000528000c1e9b00 */
[----:B------:R2:W4:Y:S04]  /*3e40*/  LDG.E.64.CONSTANT R16, [R2.64+0x20] ;  /* 0x0000200602107981 */ /* 0x000528000c1e9b00 */
[----:B------:R2:W4:Y:S04]  /*3e50*/  LDG.E.64.CONSTANT R14, [R2.64+0x28] ;  /* 0x00002806020e7981 */ /* 0x000528000c1e9b00 */
[----:B--2---:R-:W2:Y:S01]  /*3e60*/  LDG.E.64.CONSTANT R2, [R2.64+0x30] ;  /* 0x0000300602027981 */ /* 0x004ea2000c1e9b00 */
[----:B---3--:R-:W-:Y:S01]  /*3e70*/  SEL R11, R4, R5, !P5 ;  /* 0x00000005040b7207 */ /* 0x008fe20006800000 */
[----:B------:R-:W-:Y:S01]  /*3e80*/  BSSY B1, `(.L_x_88) ;  /* 0x0000011000017945 */ /* 0x000fe20003800000 */
[----:B-1----:R-:W-:-:S02]  /*3e90*/  LOP3.LUT R4, R13, 0x7fffffff, RZ, 0xc0, !PT ;  /* 0x7fffffff0d047812 */ /* 0x002fc400078ec0ff */
[----:B------:R-:W-:-:S04]  /*3ea0*/  ISETP.NE.AND P4, PT, R12, RZ, PT ;  /* 0x000000ff0c00720c */ /* 0x000fc80003f85270 */
[----:B------:R-:W-:Y:S02]  /*3eb0*/  ISETP.EQ.AND P4, PT, R4, 0x7ff00000, !P4 ;  /* 0x7ff000000400780c */ /* 0x000fe40006782270 */
[----:B------:R-:W1:Y:S11]  /*3ec0*/  F2F.F64.F32 R4, R11 ;  /* 0x0000000b00047310 */ /* 0x000e760000201800 */
[----:B------:R-:W3:Y:S01]  /*3ed0*/  DSETP.LTU.OR P4, PT, |R12|, 2.14748364800000000000e+09, P4 ;  /* 0x41e000000c00742a */ /* 0x000ee20002789600 */
[----:B------:R-:W-:-:S03]  /*3ee0*/  SEL R6, R6, R7, !P2 ;  /* 0x0000000706067207 */ /* 0x000fc60005000000 */
[----:B-1----:R0:W1:Y:S01]  /*3ef0*/  DMUL R4, R4, R48 ;  /* 0x0000003004047228 */ /* 0x0020620000000000 */
[----:B----4-:R0:W-:Y:S04]  /*3f00*/  STL.64 [R1+0xa0], R18 ;  /* 0x0000a01201007387 */ /* 0x0101e80000100a00 */
[----:B------:R0:W-:Y:S04]  /*3f10*/  STL.64 [R1+0x168], R16 ;  /* 0x0001681001007387 */ /* 0x0001e80000100a00 */
[----:B------:R0:W-:Y:S04]  /*3f20*/  STL.64 [R1+0x1e0], R14 ;  /* 0x0001e00e01007387 */ /* 0x0001e80000100a00 */
[----:B--2---:R0:W-:Y:S01]  /*3f30*/  STL.64 [R1+0x250], R2 ;  /* 0x0002500201007387 */ /* 0x0041e20000100a00 */
[----:B---3--:R-:W-:Y:S05]  /*3f40*/  @P4 BRA `(.L_x_89) ;  /* 0x0000004000004947 */ /* 0x008fea0003800000 */
[----:B-1----:R-:W-:Y:S01]  /*3f50*/  IMAD.MOV.U32 R77, RZ, RZ, R12 ;  /* 0x000000ffff4d7224 */ /* 0x002fe200078e000c */
[----:B------:R-:W-:Y:S01]  /*3f60*/  MOV R73, 0x3f90 ;  /* 0x00003f9000497802 */ /* 0x000fe20000000f00 */
[----:B------:R-:W-:-:S02]  /*3f70*/  IMAD.MOV.U32 R76, RZ, RZ, R13 ;  /* 0x000000ffff4c7224 */ /* 0x000fc400078e000d */
[----:B0----5:R-:W-:Y:S05]  /*3f80*/  CALL.REL.NOINC `($triton_poi_fused_stack_6$__internal_trig_reduction_slowpathd) ;  /* 0x0000865000007944 */ /* 0x021fea0003c00000 */
.L_x_89:
[----:B-1----:R-:W-:Y:S05]  /*3f90*/  BSYNC B1 ;  /* 0x0000000000017941 */ /* 0x002fea0003800000 */
.L_x_88:
[----:B------:R-:W-:Y:S01]  /*3fa0*/  LOP3.LUT R11, R5, 0x7fffffff, RZ, 0xc0, !PT ;  /* 0x7fffffff050b7812 */ /* 0x000fe200078ec0ff */
[----:B------:R-:W1:Y:S01]  /*3fb0*/  F2F.F64.F32 R6, R6 ;  /* 0x0000000600067310 */ /* 0x000e620000201800 */
[----:B------:R-:W-:Y:S01]  /*3fc0*/  ISETP.NE.AND P5, PT, R4, RZ, PT ;  /* 0x000000ff0400720c */ /* 0x000fe20003fa5270 */
[----:B------:R-:W-:Y:S01]  /*3fd0*/  BSSY B1, `(.L_x_90) ;  /* 0x000001a000017945 */ /* 0x000fe20003800000 */
[----:B------:R-:W-:Y:S01]  /*3fe0*/  ISETP.EQ.AND P4, PT, R11, 0x7ff00000, PT ;  /* 0x7ff000000b00780c */ /* 0x000fe20003f82270 */
[----:B0-----:R0:W2:Y:S01]  /*3ff0*/  DMUL R2, RZ, R50 ;  /* 0x00000032ff027228 */ /* 0x0010a20000000000 */
[----:B-----5:R-:W-:-:S11]  /*4000*/  SEL R8, R8, R0, !P1 ;  /* 0x0000000008087207 */ /* 0x020fd60004800000 */
[----:B------:R-:W-:Y:S05]  /*4010*/  @!P5 BRA P4, `(.L_x_91) ;  /* 0x000001300000d947 */ /* 0x000fea0002000000 */
[----:B012---:R-:W0:-:S04]  /*4020*/  DMUL R12, R4, c[0x2][0x0] ;  /* 0x00800000040c7a28 */ /* 0x007e080000000000 */
        /* <DEDUP_REMOVED lines=14> */
.L_x_93:
[----:B------:R0:W5:Y:S01]  /*4110*/  LDL R0, [R1] ;  /* 0x0000000001007983 */ /* 0x0001620000100800 */
[----:B------:R-:W-:Y:S02]  /*4120*/  IMAD.MOV.U32 R24, RZ, RZ, R76 ;  /* 0x000000ffff187224 */ /* 0x000fe400078e004c */
[----:B------:R-:W-:Y:S01]  /*4130*/  IMAD.MOV.U32 R25, RZ, RZ, R77 ;  /* 0x000000ffff197224 */ /* 0x000fe200078e004d */
[----:B------:R-:W-:Y:S05]  /*4140*/  BRA `(.L_x_92) ;  /* 0x0000002000007947 */ /* 0x000fea0003800000 */
.L_x_91:
[----:B012---:R0:W1:Y:S01]  /*4150*/  DMUL R24, RZ, R4 ;  /* 0x00000004ff187228 */ /* 0x0070620000000000 */
[----:B------:R-:W-:-:S05]  /*4160*/  IMAD.MOV.U32 R0, RZ, RZ, RZ ;  /* 0x000000ffff007224 */ /* 0x000fca00078e00ff */
.L_x_92:
[----:B------:R-:W-:Y:S05]  /*4170*/  BSYNC B1 ;  /* 0x0000000000017941 */ /* 0x000fea0003800000 */
.L_x_90:
[----:B-----5:R-:W-:Y:S01]  /*4180*/  LOP3.LUT R66, R0, 0x1, RZ, 0xc0, !PT ;  /* 0x0000000100427812 */ /* 0x020fe200078ec0ff */
[----:B------:R-:W-:-:S04]  /*4190*/  IMAD.MOV.U32 R13, RZ, RZ, 0x8 ;  /* 0x00000008ff0d7424 */ /* 0x000fc800078e00ff */
[----:B------:R-:W-:-:S04]  /*41a0*/  IMAD.SHL.U32 R12, R66, 0x8, RZ ;  /* 0x00000008420c7824 */ /* 0x000fc800078e00ff */
[----:B------:R-:W-:-:S05]  /*41b0*/  IMAD.WIDE.U32 R12, R12, R13, c[0x4][0x18] ;  /* 0x010006000c0c7625 */ /* 0x000fca00078e000d */
[----:B0-----:R0:W5:Y:S04]  /*41c0*/  LDG.E.64.CONSTANT R4, [R12.64+0x8] ;  /* 0x000008060c047981 */ /* 0x001168000c1e9b00 */
[----:B------:R0:W5:Y:S04]  /*41d0*/  LDG.E.64.CONSTANT R234, [R12.64+0x10] ;  /* 0x000010060cea7981 */ /* 0x000168000c1e9b00 */
[----:B------:R0:W2:Y:S04]  /*41e0*/  LDG.E.64.CONSTANT R18, [R12.64+0x18] ;  /* 0x000018060c127981 */ /* 0x0000a8000c1e9b00 */
[----:B------:R0:W3:Y:S04]  /*41f0*/  LDG.E.64.CONSTANT R16, [R12.64+0x20] ;  /* 0x000020060c107981 */ /* 0x0000e8000c1e9b00 */
[----:B-1----:R0:W4:Y:S04]  /*4200*/  LDG.E.64.CONSTANT R14, [R12.64+0x28] ;  /* 0x000028060c0e7981 */ /* 0x002128000c1e9b00 */
[----:B0-----:R-:W4:Y:S01]  /*4210*/  LDG.E.64.CONSTANT R12, [R12.64+0x30] ;  /* 0x000030060c0c7981 */ /* 0x001f22000c1e9b00 */
[----:B------:R-:W-:Y:S01]  /*4220*/  LOP3.LUT R11, R3, 0x7fffffff, RZ, 0xc0, !PT ;  /* 0x7fffffff030b7812 */ /* 0x000fe200078ec0ff */
[----:B------:R-:W-:Y:S01]  /*4230*/  BSSY B1, `(.L_x_94) ;  /* 0x000000e000017945 */ /* 0x000fe20003800000 */
[----:B------:R-:W-:Y:S01]  /*4240*/  ISETP.NE.AND P4, PT, R2, RZ, PT ;  /* 0x000000ff0200720c */ /* 0x000fe20003f85270 */
[----:B------:R-:W-:-:S03]  /*4250*/  DMUL R6, R6, R52 ;  /* 0x0000003406067228 */ /* 0x000fc60000000000 */
[----:B------:R-:W-:-:S13]  /*4260*/  ISETP.EQ.AND P4, PT, R11, 0x7ff00000, !P4 ;  /* 0x7ff000000b00780c */ /* 0x000fda0006782270 */
[----:B------:R-:W0:Y:S01]  /*4270*/  DSETP.LTU.OR P4, PT, |R2|, 2.14748364800000000000e+09, P4 ;  /* 0x41e000000200742a */ /* 0x000e220002789600 */
[----:B--2---:R1:W-:Y:S04]  /*4280*/  STL.64 [R1+0xb8], R18 ;  /* 0x0000b81201007387 */ /* 0x0043e80000100a00 */
[----:B---3--:R1:W-:Y:S04]  /*4290*/  STL.64 [R1+0x170], R16 ;  /* 0x0001701001007387 */ /* 0x0083e80000100a00 */
[----:B----4-:R1:W-:Y:S04]  /*42a0*/  STL.64 [R1+0x1d8], R14 ;  /* 0x0001d80e01007387 */ /* 0x0103e80000100a00 */
[----:B------:R1:W-:Y:S01]  /*42b0*/  STL.64 [R1+0x248], R12 ;  /* 0x0002480c01007387 */ /* 0x0003e20000100a00 */
[----:B0-----:R-:W-:Y:S05]  /*42c0*/  @P4 BRA `(.L_x_95) ;  /* 0x0000004000004947 */ /* 0x001fea0003800000 */
[----:B------:R-:W-:Y:S01]  /*42d0*/  IMAD.MOV.U32 R77, RZ, RZ, R2 ;  /* 0x000000ffff4d7224 */ /* 0x000fe200078e0002 */
[----:B------:R-:W-:Y:S01]  /*42e0*/  MOV R73, 0x4310 ;  /* 0x0000431000497802 */ /* 0x000fe20000000f00 */
[----:B------:R-:W-:-:S02]  /*42f0*/  IMAD.MOV.U32 R76, RZ, RZ, R3 ;  /* 0x000000ffff4c7224 */ /* 0x000fc400078e0003 */
[----:B-1---5:R-:W-:Y:S05]  /*4300*/  CALL.REL.NOINC `($triton_poi_fused_stack_6$__internal_trig_reduction_slowpathd) ;  /* 0x000082d000007944 */ /* 0x022fea0003c00000 */
.L_x_95:
[----:B------:R-:W-:Y:S05]  /*4310*/  BSYNC B1 ;  /* 0x0000000000017941 */ /* 0x000fea0003800000 */
.L_x_94:
[----:B------:R-:W-:Y:S01]  /*4320*/  LOP3.LUT R11, R7, 0x7fffffff, RZ, 0xc0, !PT ;  /* 0x7fffffff070b7812 */ /* 0x000fe200078ec0ff */
[----:B------:R-:W-:Y:S01]  /*4330*/  BSSY B1, `(.L_x_96) ;  /* 0x000001c000017945 */ /* 0x000fe20003800000 */
[----:B------:R-:W-:Y:S01]  /*4340*/  ISETP.NE.AND P5, PT, R6, RZ, PT ;  /* 0x000000ff0600720c */ /* 0x000fe20003fa5270 */
[----:B------:R0:W2:Y:S01]  /*4350*/  DMUL R2, RZ, R54 ;  /* 0x00000036ff027228 */ /* 0x0000a20000000000 */
[----:B------:R-:W-:-:S02]  /*4360*/  ISETP.EQ.AND P4, PT, R11, 0x7ff00000, PT ;  /* 0x7ff000000b00780c */ /* 0x000fc40003f82270 */
[----:B------:R-:W-:Y:S02]  /*4370*/  SEL R10, R9, R10, !P0 ;  /* 0x0000000a090a7207 */ /* 0x000fe40004000000 */
[----:B------:R-:W3:Y:S09]  /*4380*/  F2F.F64.F32 R8, R8 ;  /* 0x0000000800087310 */ /* 0x000ef20000201800 */
[----:B------:R-:W-:Y:S05]  /*4390*/  @!P5 BRA P4, `(.L_x_97) ;  /* 0x000001300000d947 */ /* 0x000fea0002000000 */
[----:B0-2---:R-:W0:-:S04]  /*43a0*/  DMUL R56, R6, c[0x2][0x0] ;  /* 0x0080000006387a28 */ /* 0x005e080000000000 */
[----:B------:R-:W-:-:S06]  /*43b0*/  DSETP.GE.AND P4, PT, |R6|, 2.14748364800000000000e+09, PT ;  /* 0x41e000000600742a */ /* 0x000fcc0003f86200 */
[----:B0-----:R-:W0:Y:S08]  /*43c0*/  F2I.F64 R56, R56 ;  /* 0x0000003800387311 */ /* 0x001e300000301100 */
[----:B01----:R-:W0:Y:S01]  /*43d0*/  I2F.F64 R12, R56 ;  /* 0x00000038000c7312 */ /* 0x003e220000201c00 */
        /* <DEDUP_REMOVED lines=9> */
[----:B01-3-5:R-:W-:Y:S05]  /*4470*/  CALL.REL.NOINC `($triton_poi_fused_stack_6$__internal_trig_reduction_slowpathd) ;  /* 0x0000816000007944 */ /* 0x02bfea0003c00000 */
[----:B------:R-:W-:Y:S05]  /*4480*/  BSYNC B2 ;  /* 0x0000000000027941 */ /* 0x000fea0003800000 */
.L_x_99:
[----:B------:R0:W5:Y:S01]  /*4490*/  LDL R56, [R1] ;  /* 0x0000000001387983 */ /* 0x0001620000100800 */
[----:B------:R-:W-:Y:S02]  /*44a0*/  IMAD.MOV.U32 R22, RZ, RZ, R76 ;  /* 0x000000ffff167224 */ /* 0x000fe400078e004c */
[----:B------:R-:W-:Y:S01]  /*44b0*/  IMAD.MOV.U32 R23, RZ, RZ, R77 ;  /* 0x000000ffff177224 */ /* 0x000fe200078e004d */
[----:B------:R-:W-:Y:S05]  /*44c0*/  BRA `(.L_x_98) ;  /* 0x0000002000007947 */ /* 0x000fea0003800000 */
.L_x_97:
[----:B0-2---:R0:W2:Y:S01]  /*44d0*/  DMUL R22, RZ, R6 ;  /* 0x00000006ff167228 */ /* 0x0050a20000000000 */
[----:B------:R-:W-:-:S05]  /*44e0*/  IMAD.MOV.U32 R56, RZ, RZ, RZ ;  /* 0x000000ffff387224 */ /* 0x000fca00078e00ff */
.L_x_98:
[----:B------:R-:W-:Y:S05]  /*44f0*/  BSYNC B1 ;  /* 0x0000000000017941 */ /* 0x000fea0003800000 */
.L_x_96:
[----:B-----5:R-:W-:Y:S01]  /*4500*/  LOP3.LUT R64, R56, 0x1, RZ, 0xc0, !PT ;  /* 0x0000000138407812 */ /* 0x020fe200078ec0ff */
[----:B0-----:R-:W-:-:S04]  /*4510*/  IMAD.MOV.U32 R7, RZ, RZ, 0x8 ;  /* 0x00000008ff077424 */ /* 0x001fc800078e00ff */
[----:B------:R-:W-:-:S04]  /*4520*/  IMAD.SHL.U32 R6, R64, 0x8, RZ ;  /* 0x0000000840067824 */ /* 0x000fc800078e00ff */
[----:B------:R-:W-:-:S05]  /*4530*/  IMAD.WIDE.U32 R6, R6, R7, c[0x4][0x18] ;  /* 0x0100060006067625 */ /* 0x000fca00078e0007 */
[----:B------:R0:W5:Y:S04]  /*4540*/  LDG.E.64.CONSTANT R198, [R6.64+0x8] ;  /* 0x0000080606c67981 */ /* 0x000168000c1e9b00 */
[----:B------:R0:W5:Y:S04]  /*4550*/  LDG.E.64.CONSTANT R236, [R6.64+0x10] ;  /* 0x0000100606ec7981 */ /* 0x000168000c1e9b00 */
[----:B-1----:R0:W4:Y:S04]  /*4560*/  LDG.E.64.CONSTANT R16, [R6.64+0x18] ;  /* 0x0000180606107981 */ /* 0x002128000c1e9b00 */
[----:B---3--:R0:W3:Y:S04]  /*4570*/  LDG.E.64.CONSTANT R14, [R6.64+0x20] ;  /* 0x00002006060e7981 */ /* 0x0080e8000c1e9b00 */
[----:B--2---:R0:W2:Y:S04]  /*4580*/  LDG.E.64.CONSTANT R12, [R6.64+0x28] ;  /* 0x00002806060c7981 */ /* 0x0040a8000c1e9b00 */
[----:B0-----:R-:W2:Y:S01]  /*4590*/  LDG.E.64.CONSTANT R6, [R6.64+0x30] ;  /* 0x0000300606067981 */ /* 0x001ea2000c1e9b00 */
[----:B------:R-:W-:Y:S01]  /*45a0*/  LOP3.LUT R11, R3, 0x7fffffff, RZ, 0xc0, !PT ;  /* 0x7fffffff030b7812 */ /* 0x000fe200078ec0ff */
[----:B------:R-:W-:Y:S01]  /*45b0*/  BSSY B1, `(.L_x_100) ;  /* 0x000000e000017945 */ /* 0x000fe20003800000 */
[----:B------:R-:W-:Y:S01]  /*45c0*/  ISETP.NE.AND P4, PT, R2, RZ, PT ;  /* 0x000000ff0200720c */ /* 0x000fe20003f85270 */
[----:B------:R-:W-:-:S03]  /*45d0*/  DMUL R8, R8, R40 ;  /* 0x0000002808087228 */ /* 0x000fc60000000000 */
[----:B------:R-:W-:-:S13]  /*45e0*/  ISETP.EQ.AND P4, PT, R11, 0x7ff00000, !P4 ;  /* 0x7ff000000b00780c */ /* 0x000fda0006782270 */
[----:B------:R-:W0:Y:S01]  /*45f0*/  DSETP.LTU.OR P4, PT, |R2|, 2.14748364800000000000e+09, P4 ;  /* 0x41e000000200742a */ /* 0x000e220002789600 */
[----:B----4-:R1:W-:Y:S04]  /*4600*/  STL.64 [R1+0xc0], R16 ;  /* 0x0000c01001007387 */ /* 0x0103e80000100a00 */
[----:B---3--:R1:W-:Y:S04]  /*4610*/  STL.64 [R1+0x160], R14 ;  /* 0x0001600e01007387 */ /* 0x0083e80000100a00 */
[----:B--2---:R1:W-:Y:S04]  /*4620*/  STL.64 [R1+0x1f8], R12 ;  /* 0x0001f80c01007387 */ /* 0x0043e80000100a00 */
[----:B------:R1:W-:Y:S01]  /*4630*/  STL.64 [R1+0x238], R6 ;  /* 0x0002380601007387 */ /* 0x0003e20000100a00 */
[----:B0-----:R-:W-:Y:S05]  /*4640*/  @P4 BRA `(.L_x_101) ;  /* 0x0000004000004947 */ /* 0x001fea0003800000 */
[----:B------:R-:W-:Y:S01]  /*4650*/  IMAD.MOV.U32 R77, RZ, RZ, R2 ;  /* 0x000000ffff4d7224 */ /* 0x000fe200078e0002 */
[----:B------:R-:W-:Y:S01]  /*4660*/  MOV R73, 0x4690 ;  /* 0x0000469000497802 */ /* 0x000fe20000000f00 */
[----:B------:R-:W-:-:S02]  /*4670*/  IMAD.MOV.U32 R76, RZ, RZ, R3 ;  /* 0x000000ffff4c7224 */ /* 0x000fc400078e0003 */
[----:B-1---5:R-:W-:Y:S05]  /*4680*/  CALL.REL.NOINC `($triton_poi_fused_stack_6$__internal_trig_reduction_slowpathd) ;  /* 0x00007f5000007944 */ /* 0x022fea0003c00000 */
.L_x_101:
[----:B------:R-:W-:Y:S05]  /*4690*/  BSYNC B1 ;  /* 0x0000000000017941 */ /* 0x000fea0003800000 */
.L_x_100:
[----:B------:R-:W-:Y:S01]  /*46a0*/  LOP3.LUT R11, R9, 0x7fffffff, RZ, 0xc0, !PT ;  /* 0x7fffffff090b7812 */ /* 0x000fe200078ec0ff */
[----:B------:R0:W2:Y:S01]  /*46b0*/  F2F.F64.F32 R2, R10 ;  /* 0x0000000a00027310 */ /* 0x0000a20000201800 */
[----:B------:R-:W-:Y:S01]  /*46c0*/  ISETP.NE.AND P5, PT, R8, RZ, PT ;  /* 0x000000ff0800720c */ /* 0x000fe20003fa5270 */
[----:B------:R-:W-:Y:S01]  /*46d0*/  BSSY B1, `(.L_x_102) ;  /* 0x0000019000017945 */ /* 0x000fe20003800000 */
[----:B------:R-:W-:Y:S01]  /*46e0*/  ISETP.EQ.AND P4, PT, R11, 0x7ff00000, PT ;  /* 0x7ff000000b00780c */ /* 0x000fe20003f82270 */
[----:B-1----:R0:W1:-:S12]  /*46f0*/  DMUL R6, RZ, R36 ;  /* 0x00000024ff067228 */ /* 0x0020580000000000 */
        /* <DEDUP_REMOVED lines=16> */
.L_x_105:
[----:B------:R0:W5:Y:S01]  /*4800*/  LDL R57, [R1] ;  /* 0x0000000001397983 */ /* 0x0001620000100800 */
[----:B------:R-:W-:Y:S02]  /*4810*/  IMAD.MOV.U32 R20, RZ, RZ, R76 ;  /* 0x000000ffff147224 */ /* 0x000fe400078e004c */
[----:B------:R-:W-:Y:S01]  /*4820*/  IMAD.MOV.U32 R21, RZ, RZ, R77 ;  /* 0x000000ffff157224 */ /* 0x000fe200078e004d */
[----:B------:R-:W-:Y:S05]  /*4830*/  BRA `(.L_x_104) ;  /* 0x0000002000007947 */ /* 0x000fea0003800000 */
.L_x_103:
[----:B012---:R0:W1:Y:S01]  /*4840*/  DMUL R20, RZ, R8 ;  /* 0x00000008ff147228 */ /* 0x0070620000000000 */
[----:B------:R-:W-:-:S05]  /*4850*/  IMAD.MOV.U32 R57, RZ, RZ, RZ ;  /* 0x000000ffff397224 */ /* 0x000fca00078e00ff */
.L_x_104:
[----:B------:R-:W-:Y:S05]  /*4860*/  BSYNC B1 ;  /* 0x0000000000017941 */ /* 0x000fea0003800000 */
.L_x_102:
[----:B-----5:R-:W-:Y:S01]  /*4870*/  LOP3.LUT R65, R57, 0x1, RZ, 0xc0, !PT ;  /* 0x0000000139417812 */ /* 0x020fe200078ec0ff */
[----:B0-----:R-:W-:-:S04]  /*4880*/  IMAD.MOV.U32 R9, RZ, RZ, 0x8 ;  /* 0x00000008ff097424 */ /* 0x001fc800078e00ff */
[----:B------:R-:W-:-:S04]  /*4890*/  IMAD.SHL.U32 R8, R65, 0x8, RZ ;  /* 0x0000000841087824 */ /* 0x000fc800078e00ff */
[----:B------:R-:W-:-:S05]  /*48a0*/  IMAD.WIDE.U32 R8, R8, R9, c[0x4][0x18] ;  /* 0x0100060008087625 */ /* 0x000fca00078e0009 */
[----:B------:R0:W5:Y:S04]  /*48b0*/  LDG.E.64.CONSTANT R200, [R8.64+0x8] ;  /* 0x0000080608c87981 */ /* 0x000168000c1e9b00 */
        /* <DEDUP_REMOVED lines=20> */
.L_x_107:
[----:B------:R-:W-:Y:S05]  /*4a00*/  BSYNC B1 ;  /* 0x0000000000017941 */ /* 0x000fea0003800000 */
.L_x_106:
[----:B------:R-:W-:Y:S01]  /*4a10*/  LOP3.LUT R6, R3, 0x7fffffff, RZ, 0xc0, !PT ;  /* 0x7fffffff03067812 */ /* 0x000fe200078ec0ff */
[----:B------:R-:W-:Y:S01]  /*4a20*/  BSSY B1, `(.L_x_108) ;  /* 0x0000019000017945 */ /* 0x000fe20003800000 */
[----:B------:R-:W-:-:S02]  /*4a30*/  ISETP.NE.AND P4, PT, R2, RZ, PT ;  /* 0x000000ff0200720c */ /* 0x000fc40003f85270 */
[----:B------:R-:W-:-:S13]  /*4a40*/  ISETP.EQ.AND P5, PT, R6, 0x7ff00000, PT ;  /* 0x7ff000000600780c */ /* 0x000fda0003fa2270 */
[----:B------:R-:W-:Y:S05]  /*4a50*/  @!P4 BRA P5, `(.L_x_109) ;  /* 0x000001300000c947 */ /* 0x000fea0002800000 */
[----:B------:R-:W0:-:S04]  /*4a60*/  DMUL R58, R2, c[0x2][0x0] ;  /* 0x00800000023a7a28 */ /* 0x000e080000000000 */
        /* <DEDUP_REMOVED lines=12> */
[----:B012--5:R-:W-:Y:S05]  /*4b30*/  CALL.REL.NOINC `($triton_poi_fused_stack_6$__internal_trig_reduction_slowpathd) ;  /* 0x00007aa000007944 */ /* 0x027fea0003c00000 */
[----:B------:R-:W-:Y:S05]  /*4b40*/  BSYNC B2 ;  /* 0x0000000000027941 */ /* 0x000fea0003800000 */
.L_x_111:
[----:B------:R0:W5:Y:S01]  /*4b50*/  LDL R58, [R1] ;  /* 0x00000000013a7983 */ /* 0x0001620000100800 */
[----:B------:R-:W-:Y:S02]  /*4b60*/  IMAD.MOV.U32 R18, RZ, RZ, R76 ;  /* 0x000000ffff127224 */ /* 0x000fe400078e004c */
[----:B------:R-:W-:Y:S01]  /*4b70*/  IMAD.MOV.U32 R19, RZ, RZ, R77 ;  /* 0x000000ffff137224 */ /* 0x000fe200078e004d */
[----:B------:R-:W-:Y:S05]  /*4b80*/  BRA `(.L_x_110) ;  /* 0x0000002000007947 */ /* 0x000fea0003800000 */
.L_x_109:
[----:B------:R0:W2:Y:S01]  /*4b90*/  DMUL R18, RZ, R2 ;  /* 0x00000002ff127228 */ /* 0x0000a20000000000 */
[----:B------:R-:W-:-:S05]  /*4ba0*/  IMAD.MOV.U32 R58, RZ, RZ, RZ ;  /* 0x000000ffff3a7224 */ /* 0x000fca00078e00ff */
.L_x_110:
[----:B------:R-:W-:Y:S05]  /*4bb0*/  BSYNC B1 ;  /* 0x0000000000017941 */ /* 0x000fea0003800000 */
.L_x_108:
[C---:B------:R-:W-:Y:S01]  /*4bc0*/  ISETP.GE.AND P6, PT, R185.reuse, 0x100, PT ;  /* 0x00000100b900780c */ /* 0x040fe20003fc6270 */
[----:B-1----:R-:W-:Y:S01]  /*4bd0*/  CS2R R14, SRZ ;  /* 0x00000000000e7805 */ /* 0x002fe2000001ff00 */
[----:B------:R-:W-:-:S02]  /*4be0*/  ISETP.GT.AND P5, PT, R185, 0xff, PT ;  /* 0x000000ffb900780c */ /* 0x000fc40003fa4270 */
[----:B------:R-:W-:-:S13]  /*4bf0*/  ISETP.EQ.AND P4, PT, R70, 0x2, !P6 ;  /* 0x000000024600780c */ /* 0x000fda0007782270 */
[----:B------:R-:W3:Y:S01]  /*4c00*/  @P4 LDG.E.EL R14, [R142.64] ;  /* 0x000000068e0e4981 */ /* 0x000ee2000c2e1900 */
[----:B------:R-:W-:Y:S01]  /*4c10*/  ISETP.EQ.AND P4, PT, R70, 0x2, P5 ;  /* 0x000000024600780c */ /* 0x000fe20002f82270 */
[----:B------:R-:W-:Y:S01]  /*4c20*/  IMAD.MOV.U32 R59, RZ, RZ, RZ ;  /* 0x000000ffff3b7224 */ /* 0x000fe200078e00ff */
[----:B------:R-:W-:-:S11]  /*4c30*/  ISETP.GT.AND P5, PT, R184, 0xff, PT ;  /* 0x000000ffb800780c */ /* 0x000fd60003fa4270 */
[----:B------:R-:W3:Y:S01]  /*4c40*/  @P4 LDG.E.EL R15, [R140.64+-0xc00] ;  /* 0xfff400068c0f4981 */ /* 0x000ee2000c2e1900 */
[----:B------:R-:W-:Y:S01]  /*4c50*/  ISETP.EQ.AND P4, PT, R70, 0x2, !P2 ;  /* 0x000000024600780c */ /* 0x000fe20005782270 */
[----:B------:R-:W-:-:S12]  /*4c60*/  CS2R R12, SRZ ;  /* 0x00000000000c7805 */ /* 0x000fd8000001ff00 */
[----:B------:R-:W4:Y:S01]  /*4c70*/  @P4 LDG.E.EL R59, [R132.64] ;  /* 0x00000006843b4981 */ /* 0x000f22000c2e1900 */
[----:B------:R-:W-:Y:S01]  /*4c80*/  ISETP.EQ.AND P4, PT, R70, 0x2, P5 ;  /* 0x000000024600780c */ /* 0x000fe20002f82270 */
[----:B------:R-:W-:Y:S01]  /*4c90*/  CS2R R16, SRZ ;  /* 0x0000000000107805 */ /* 0x000fe2000001ff00 */
[----:B------:R-:W-:-:S11]  /*4ca0*/  ISETP.GT.AND P5, PT, R183, 0xff, PT ;  /* 0x000000ffb700780c */ /* 0x000fd60003fa4270 */
[----:B------:R-:W4:Y:S01]  /*4cb0*/  @P4 LDG.E.EL R12, [R138.64+-0xc00] ;  /* 0xfff400068a0c4981 */ /* 0x000f22000c2e1900 */
[----:B------:R-:W-:-:S13]  /*4cc0*/  ISETP.EQ.AND P4, PT, R70, 0x2, !P1 ;  /* 0x000000024600780c */ /* 0x000fda0004f82270 */
[----:B--2---:R-:W2:Y:S01]  /*4cd0*/  @P4 LDG.E.EL R16, [R130.64] ;  /* 0x0000000682104981 */ /* 0x004ea2000c2e1900 */
[----:B------:R-:W-:Y:S02]  /*4ce0*/  ISETP.EQ.AND P4, PT, R70, 0x2, P5 ;  /* 0x000000024600780c */ /* 0x000fe40002f82270 */
[----:B------:R-:W-:-:S11]  /*4cf0*/  ISETP.GT.AND P5, PT, R182, 0xff, PT ;  /* 0x000000ffb600780c */ /* 0x000fd60003fa4270 */
[----:B------:R-:W2:Y:S01]  /*4d00*/  @P4 LDG.E.EL R17, [R136.64+-0xc00] ;  /* 0xfff4000688114981 */ /* 0x000ea2000c2e1900 */
[----:B------:R-:W-:Y:S01]  /*4d10*/  ISETP.EQ.AND P4, PT, R70, 0x2, !P0 ;  /* 0x000000024600780c */ /* 0x000fe20004782270 */
[----:B------:R-:W-:-:S12]  /*4d20*/  IMAD.MOV.U32 R103, RZ, RZ, RZ ;  /* 0x000000ffff677224 */ /* 0x000fd800078e00ff */
[----:B------:R1:W5:Y:S01]  /*4d30*/  @P4 LDG.E.EL R13, [R90.64] ;  /* 0x000000065a0d4981 */ /* 0x000362000c2e1900 */
[----:B------:R-:W-:-:S13]  /*4d40*/  ISETP.EQ.AND P4, PT, R70, 0x2, P5 ;  /* 0x000000024600780c */ /* 0x000fda0002f82270 */
[----:B------:R1:W5:Y:S01]  /*4d50*/  @P4 LDG.E.EL R103, [R134.64+-0xc00] ;  /* 0xfff4000686674981 */ /* 0x000362000c2e1900 */
[----:B------:R-:W-:Y:S01]  /*4d60*/  ISETP.GE.AND P4, PT, R71, 0x3, PT ;  /* 0x000000034700780c */ /* 0x000fe20003f86270 */
[----:B0-----:R-:W-:-:S03]  /*4d70*/  CS2R R2, SRZ ;  /* 0x0000000000027805 */ /* 0x001fc6000001ff00 */
[----:B------:R-:W-:-:S04]  /*4d80*/  ISETP.GT.AND P4, PT, R70, 0x1, !P4 ;  /* 0x000000014600780c */ /* 0x000fc80006784270 */
[----:B------:R-:W-:Y:S01]  /*4d90*/  ISETP.LT.AND P5, PT, R184, 0x100, P4 ;  /* 0x00000100b800780c */ /* 0x000fe200027a1270 */
[----:B------:R-:W-:-:S12]  /*4da0*/  IMAD.MOV.U32 R60, RZ, RZ, RZ ;  /* 0x000000ffff3c7224 */ /* 0x000fd800078e00ff */
[----:B------:R-:W2:Y:S01]  /*4db0*/  @P5 LDG.E.EL R2, [R132.64] ;  /* 0x0000000684025981 */ /* 0x000ea2000c2e1900 */
[----:B------:R-:W-:Y:S01]  /*4dc0*/  ISETP.GT.AND P5, PT, R184, 0xff, P4 ;  /* 0x000000ffb800780c */ /* 0x000fe200027a4270 */
[----:B------:R-:W-:-:S12]  /*4dd0*/  CS2R R6, SRZ ;  /* 0x0000000000067805 */ /* 0x000fd8000001ff00 */
[----:B------:R-:W2:Y:S01]  /*4de0*/  @P5 LDG.E.EL R60, [R138.64+-0xc00] ;  /* 0xfff400068a3c5981 */ /* 0x000ea2000c2e1900 */
[----:B------:R-:W-:Y:S02]  /*4df0*/  ISETP.LT.AND P5, PT, R185, 0x100, P4 ;  /* 0x00000100b900780c */ /* 0x000fe400027a1270 */
[----:B-----5:R-:W-:-:S11]  /*4e00*/  LOP3.LUT R102, R58, 0x1, RZ, 0xc0, !PT ;  /* 0x000000013a667812 */ /* 0x020fd600078ec0ff */
[----:B------:R-:W4:Y:S01]  /*4e10*/  @P5 LDG.E.EL R6, [R142.64] ;  /* 0x000000068e065981 */ /* 0x000f22000c2e1900 */
[----:B------:R-:W-:Y:S01]  /*4e20*/  ISETP.GT.AND P5, PT, R185, 0xff, P4 ;  /* 0x000000ffb900780c */ /* 0x000fe200027a4270 */
[----:B------:R-:W-:Y:S02]  /*4e30*/  IMAD.MOV.U32 R9, RZ, RZ, 0x8 ;  /* 0x00000008ff097424 */ /* 0x000fe400078e00ff */
[----:B------:R-:W-:-:S04]  /*4e40*/  IMAD.SHL.U32 R8, R102, 0x8, RZ ;  /* 0x0000000866087824 */ /* 0x000fc800078e00ff */
[----:B------:R-:W-:-:S05]  /*4e50*/  IMAD.WIDE.U32 R8, R8, R9, c[0x4][0x18] ;  /* 0x0100060008087625 */ /* 0x000fca00078e0009 */
[----:B------:R0:W4:Y:S04]  /*4e60*/  LDG.E.64.CONSTANT R82, [R8.64+0x18] ;  /* 0x0000180608527981 */ /* 0x000128000c1e9b00 */
[----:B------:R-:W4:Y:S01]  /*4e70*/  @P5 LDG.E.EL R7, [R140.64+-0xc00] ;  /* 0xfff400068c075981 */ /* 0x000f22000c2e1900 */
[----:B------:R-:W-:Y:S01]  /*4e80*/  ISETP.LT.AND P5, PT, R183, 0x100, P4 ;  /* 0x00000100b700780c */ /* 0x000fe200027a1270 */
[----:B------:R-:W-:Y:S02]  /*4e90*/  IMAD.MOV.U32 R92, RZ, RZ, RZ ;  /* 0x000000ffff5c7224 */ /* 0x000fe400078e00ff */
[----:B------:R0:W4:Y:S04]  /*4ea0*/  LDG.E.64.CONSTANT R80, [R8.64+0x20] ;  /* 0x0000200608507981 */ /* 0x000128000c1e9b00 */
[----:B------:R0:W4:Y:S04]  /*4eb0*/  LDG.E.64.CONSTANT R78, [R8.64+0x28] ;  /* 0x00002806084e7981 */ /* 0x000128000c1e9b00 */
[----:B------:R0:W4:Y:S04]  /*4ec0*/  LDG.E.64.CONSTANT R76, [R8.64+0x30] ;  /* 0x00003006084c7981 */ /* 0x000128000c1e9b00 */
[----:B------:R1:W5:Y:S01]  /*4ed0*/  @P5 LDG.E.EL R92, [R130.64] ;  /* 0x00000006825c5981 */ /* 0x000362000c2e1900 */
[----:B------:R-:W-:Y:S01]  /*4ee0*/  ISETP.LT.AND P5, PT, R182, 0x100, P4 ;  /* 0x00000100b600780c */ /* 0x000fe200027a1270 */
[----:B------:R-:W-:Y:S01]  /*4ef0*/  CS2R R10, SRZ ;  /* 0x00000000000a7805 */ /* 0x000fe2000001ff00 */
[----:B------:R-:W-:Y:S01]  /*4f00*/  LOP3.LUT R67, R67, 0xfdffffff, RZ, 0xc0, !PT ;  /* 0xfdffffff43437812 */ /* 0x000fe200078ec0ff */
[----:B------:R0:W5:Y:S04]  /*4f10*/  LDG.E.64.CONSTANT R202, [R8.64+0x8] ;  /* 0x0000080608ca7981 */ /* 0x000168000c1e9b00 */
[----:B------:R0:W5:Y:S06]  /*4f20*/  LDG.E.64.CONSTANT R240, [R8.64+0x10] ;  /* 0x0000100608f07981 */ /* 0x00016c000c1e9b00 */
[----:B------:R1:W5:Y:S01]  /*4f30*/  @P5 LDG.E.EL R10, [R90.64] ;  /* 0x000000065a0a5981 */ /* 0x000362000c2e1900 */
[----:B------:R-:W-:-:S13]  /*4f40*/  ISETP.GT.AND P5, PT, R183, 0xff, P4 ;  /* 0x000000ffb700780c */ /* 0x000fda00027a4270 */
[----:B------:R1:W5:Y:S01]  /*4f50*/  @P5 LDG.E.EL R3, [R136.64+-0xc00] ;  /* 0xfff4000688035981 */ /* 0x000362000c2e1900 */
[----:B------:R-:W-:-:S13]  /*4f60*/  ISETP.GT.AND P5, PT, R182, 0xff, P4 ;  /* 0x000000ffb600780c */ /* 0x000fda00027a4270 */
[----:B------:R1:W5:Y:S01]  /*4f70*/  @P5 LDG.E.EL R11, [R134.64+-0xc00] ;  /* 0xfff40006860b5981 */ /* 0x000362000c2e1900 */
[----:B------:R-:W-:Y:S01]  /*4f80*/  BSSY B1, `(.L_x_112) ;  /* 0x000002a000017945 */ /* 0x000fe20003800000 */
[----:B---3--:R-:W-:-:S04]  /*4f90*/  SEL R61, R14, R15, !P6 ;  /* 0x0000000f0e3d7207 */ /* 0x008fc80007000000 */
[----:B------:R-:W3:Y:S02]  /*4fa0*/  F2F.F64.F32 R14, R61 ;  /* 0x0000003d000e7310 */ /* 0x000ee40000201800 */
[----:B---3--:R-:W3:Y:S01]  /*4fb0*/  DMUL R14, R14, R68 ;  /* 0x000000440e0e7228 */ /* 0x008ee20000000000 */
[----:B--2---:R-:W-:Y:S02]  /*4fc0*/  SEL R2, R2, R60, !P2 ;  /* 0x0000003c02027207 */ /* 0x004fe40005000000 */
[----:B----4-:R-:W-:Y:S02]  /*4fd0*/  SEL R60, R59, R12, !P2 ;  /* 0x0000000c3b3c7207 */ /* 0x010fe40005000000 */
[----:B------:R-:W-:-:S05]  /*4fe0*/  SEL R12, R16, R17, !P1 ;  /* 0x00000011100c7207 */ /* 0x000fca0004800000 */
[----:B---3--:R-:W-:Y:S01]  /*4ff0*/  LOP3.LUT R16, R15, 0x7fffffff, RZ, 0xc0, !PT ;  /* 0x7fffffff0f107812 */ /* 0x008fe200078ec0ff */
[----:B0-----:R-:W-:Y:S03]  /*5000*/  F2F.F64.F32 R8, R60 ;  /* 0x0000003c00087310 */ /* 0x001fe60000201800 */
[----:B------:R-:W-:Y:S02]  /*5010*/  ISETP.EQ.AND P5, PT, R16, 0x7ff00000, PT ;  /* 0x7ff000001000780c */ /* 0x000fe40003fa2270 */
[----:B------:R-:W-:Y:S02]  /*5020*/  SEL R62, R6, R7, !P6 ;  /* 0x00000007063e7207 */ /* 0x000fe40007000000 */
[----:B------:R-:W-:Y:S01]  /*5030*/  ISETP.NE.AND P6, PT, R70, 0x2, PT ;  /* 0x000000024600780c */ /* 0x000fe20003fc5270 */
[----:B------:R1:W-:Y:S01]  /*5040*/  STL.64 [R1+0x98], R82 ;  /* 0x0000985201007387 */ /* 0x0003e20000100a00 */
[----:B------:R-:W0:Y:S03]  /*5050*/  F2F.F64.F32 R6, R62 ;  /* 0x0000003e00067310 */ /* 0x000e260000201800 */
[----:B------:R1:W-:Y:S04]  /*5060*/  STL.64 [R1+0x118], R80 ;  /* 0x0001185001007387 */ /* 0x0003e80000100a00 */
[----:B------:R1:W-:Y:S04]  /*5070*/  STL.64 [R1+0x1c8], R78 ;  /* 0x0001c84e01007387 */ /* 0x0003e80000100a00 */
[----:B------:R1:W-:Y:S01]  /*5080*/  STL.64 [R1+0x218], R76 ;  /* 0x0002184c01007387 */ /* 0x0003e20000100a00 */
[----:B------:R-:W-:-:S02]  /*5090*/  @P6 LOP3.LUT R67, R67, 0x2000000, RZ, 0xfc, !PT ;  /* 0x0200000043436812 */ /* 0x000fc400078efcff */
[----:B------:R-:W-:Y:S01]  /*50a0*/  ISETP.NE.AND P6, PT, R14, RZ, PT ;  /* 0x000000ff0e00720c */ /* 0x000fe20003fc5270 */
[----:B0-----:R1:W0:Y:S01]  /*50b0*/  DMUL R6, R6, R48 ;  /* 0x0000003006067228 */ /* 0x0012220000000000 */
[----:B------:R-:W-:-:S11]  /*50c0*/  IMAD.MOV.U32 R59, RZ, RZ, RZ ;  /* 0x000000ffff3b7224 */ /* 0x000fd600078e00ff */
[----:B------:R-:W-:Y:S05]  /*50d0*/  @!P6 BRA P5, `(.L_x_113) ;  /* 0x000001300000e947 */ /* 0x000fea0002800000 */
[----:B01----:R-:W0:-:S04]  /*50e0*/  DMUL R16, R14, c[0x2][0x0] ;  /* 0x008000000e107a28 */ /* 0x003e080000000000 */
        /* <DEDUP_REMOVED lines=14> */
.L_x_115:
[----:B------:R0:W5:Y:S01]  /*51d0*/  LDL R59, [R1] ;  /* 0x00000000013b7983 */ /* 0x0001620000100800 */
[----:B------:R-:W-:Y:S02]  /*51e0*/  IMAD.MOV.U32 R16, RZ, RZ, R76 ;  /* 0x000000ffff107224 */ /* 0x000fe400078e004c */
[----:B------:R-:W-:Y:S01]  /*51f0*/  IMAD.MOV.U32 R17, RZ, RZ, R77 ;  /* 0x000000ffff117224 */ /* 0x000fe200078e004d */
[----:B------:R-:W-:Y:S05]  /*5200*/  BRA `(.L_x_114) ;  /* 0x0000001000007947 */ /* 0x000fea0003800000 */
.L_x_113:
[----:B01----:R0:W1:-:S06]  /*5210*/  DMUL R16, RZ, R14 ;  /* 0x0000000eff107228 */ /* 0x00304c0000000000 */
.L_x_114:
[----:B------:R-:W-:Y:S05]  /*5220*/  BSYNC B1 ;  /* 0x0000000000017941 */ /* 0x000fea0003800000 */
.L_x_112:
[----:B-----5:R-:W-:Y:S01]  /*5230*/  LOP3.LUT R101, R59, 0x1, RZ, 0xc0, !PT ;  /* 0x000000013b657812 */ /* 0x020fe200078ec0ff */
[----:B0-----:R-:W-:Y:S01]  /*5240*/  IMAD.MOV.U32 R15, RZ, RZ, 0x8 ;  /* 0x00000008ff0f7424 */ /* 0x001fe200078e00ff */
[----:B------:R-:W-:-:S02]  /*5250*/  SEL R92, R92, R3, !P1 ;  /* 0x000000035c5c7207 */ /* 0x000fc40004800000 */
[----:B------:R-:W-:Y:S01]  /*5260*/  LOP3.LUT R3, R7, 0x7fffffff, RZ, 0xc0, !PT ;  /* 0x7fffffff07037812 */ /* 0x000fe200078ec0ff */
[----:B------:R-:W-:-:S04]  /*5270*/  IMAD.SHL.U32 R14, R101, 0x8, RZ ;  /* 0x00000008650e7824 */ /* 0x000fc800078e00ff */
[----:B------:R-:W-:-:S05]  /*5280*/  IMAD.WIDE.U32 R14, R14, R15, c[0x4][0x18] ;  /* 0x010006000e0e7625 */ /* 0x000fca00078e000f */
[----:B------:R0:W5:Y:S04]  /*5290*/  LDG.E.64.CONSTANT R204, [R14.64+0x8] ;  /* 0x000008060ecc7981 */ /* 0x000168000c1e9b00 */
[----:B------:R0:W5:Y:S04]  /*52a0*/  LDG.E.64.CONSTANT R242, [R14.64+0x10] ;  /* 0x000010060ef27981 */ /* 0x000168000c1e9b00 */
[----:B------:R0:W2:Y:S01]  /*52b0*/  LDG.E.64.CONSTANT R78, [R14.64+0x18] ;  /* 0x000018060e4e7981 */ /* 0x0000a2000c1e9b00 */
[----:B------:R-:W-:-:S03]  /*52c0*/  ISETP.EQ.AND P5, PT, R3, 0x7ff00000, PT ;  /* 0x7ff000000300780c */ /* 0x000fc60003fa2270 */
[----:B------:R0:W3:Y:S04]  /*52d0*/  LDG.E.64.CONSTANT R76, [R14.64+0x20] ;  /* 0x000020060e4c7981 */ /* 0x0000e8000c1e9b00 */
[----:B-1----:R0:W4:Y:S04]  /*52e0*/  LDG.E.64.CONSTANT R60, [R14.64+0x28] ;  /* 0x000028060e3c7981 */ /* 0x002128000c1e9b00 */
[----:B0-----:R-:W4:Y:S01]  /*52f0*/  LDG.E.64.CONSTANT R14, [R14.64+0x30] ;  /* 0x000030060e0e7981 */ /* 0x001f22000c1e9b00 */
[----:B------:R-:W-:Y:S01]  /*5300*/  ISETP.NE.AND P6, PT, R6, RZ, PT ;  /* 0x000000ff0600720c */ /* 0x000fe20003fc5270 */
[----:B------:R-:W0:Y:S01]  /*5310*/  F2F.F64.F32 R2, R2 ;  /* 0x0000000200027310 */ /* 0x000e220000201800 */
[----:B------:R-:W-:Y:S01]  /*5320*/  BSSY B1, `(.L_x_116) ;  /* 0x000001c000017945 */ /* 0x000fe20003800000 */
[----:B------:R1:W0:Y:S01]  /*5330*/  DMUL R8, R8, R50 ;  /* 0x0000003208087228 */ /* 0x0002220000000000 */
[----:B--2---:R1:W-:Y:S04]  /*5340*/  STL.64 [R1+0xa8], R78 ;  /* 0x0000a84e01007387 */ /* 0x0043e80000100a00 */
[----:B---3--:R1:W-:Y:S04]  /*5350*/  STL.64 [R1+0x150], R76 ;  /* 0x0001504c01007387 */ /* 0x0083e80000100a00 */
[----:B----4-:R1:W-:Y:S04]  /*5360*/  STL.64 [R1+0x1b8], R60 ;  /* 0x0001b83c01007387 */ /* 0x0103e80000100a00 */
[----:B------:R1:W-:Y:S01]  /*5370*/  STL.64 [R1+0x210], R14 ;  /* 0x0002100e01007387 */ /* 0x0003e20000100a00 */
[----:B------:R-:W-:Y:S05]  /*5380*/  @!P6 BRA P5, `(.L_x_117) ;  /* 0x000001300000e947 */ /* 0x000fea0002800000 */
[----:B01----:R-:W0:-:S04]  /*5390*/  DMUL R60, R6, c[0x2][0x0] ;  /* 0x00800000063c7a28 */ /* 0x003e080000000000 */
        /* <DEDUP_REMOVED lines=9> */
[----:B-1----:R-:W-:Y:S01]  /*5430*/  IMAD.MOV.U32 R77, RZ, RZ, R6 ;  /* 0x000000ffff4d7224 */ /* 0x002fe200078e0006 */
[----:B------:R-:W-:Y:S01]  /*5440*/  MOV R73, 0x5470 ;  /* 0x0000547000497802 */ /* 0x000fe20000000f00 */
[----:B------:R-:W-:Y:S02]  /*5450*/  IMAD.MOV.U32 R76, RZ, RZ, R7 ;  /* 0x000000ffff4c7224 */ /* 0x000fe400078e0007 */
[----:B0----5:R-:W-:Y:S05]  /*5460*/  CALL.REL.NOINC `($triton_poi_fused_stack_6$__internal_trig_reduction_slowpathd) ;  /* 0x0000717000007944 */ /* 0x021fea0003c00000 */
[----:B------:R-:W-:Y:S05]  /*5470*/  BSYNC B2 ;  /* 0x0000000000027941 */ /* 0x000fea0003800000 */
.L_x_119:
[----:B------:R0:W5:Y:S01]  /*5480*/  LDL R60, [R1] ;  /* 0x00000000013c7983 */ /* 0x0001620000100800 */
[----:B------:R-:W-:Y:S02]  /*5490*/  IMAD.MOV.U32 R14, RZ, RZ, R76 ;  /* 0x000000ffff0e7224 */ /* 0x000fe400078e004c */
[----:B------:R-:W-:Y:S01]  /*54a0*/  IMAD.MOV.U32 R15, RZ, RZ, R77 ;  /* 0x000000ffff0f7224 */ /* 0x000fe200078e004d */
[----:B------:R-:W-:Y:S05]  /*54b0*/  BRA `(.L_x_118) ;  /* 0x0000002000007947 */ /* 0x000fea0003800000 */
.L_x_117:
[----:B01----:R0:W1:Y:S01]  /*54c0*/  DMUL R14, RZ, R6 ;  /* 0x00000006ff0e7228 */ /* 0x0030620000000000 */
[----:B------:R-:W-:-:S05]  /*54d0*/  IMAD.MOV.U32 R60, RZ, RZ, RZ ;  /* 0x000000ffff3c7224 */ /* 0x000fca00078e00ff */
.L_x_118:
[----:B------:R-:W-:Y:S05]  /*54e0*/  BSYNC B1 ;  /* 0x0000000000017941 */ /* 0x000fea0003800000 */
.L_x_116:
[----:B-----5:R-:W-:Y:S01]  /*54f0*/  LOP3.LUT R104, R60, 0x1, RZ, 0xc0, !PT ;  /* 0x000000013c687812 */ /* 0x020fe200078ec0ff */
[----:B0-----:R-:W-:Y:S01]  /*5500*/  IMAD.MOV.U32 R7, RZ, RZ, 0x8 ;  /* 0x00000008ff077424 */ /* 0x001fe200078e00ff */
[----:B------:R-:W-:-:S02]  /*5510*/  SEL R103, R13, R103, !P0 ;  /* 0x000000670d677207 */ /* 0x000fc40004000000 */
[----:B------:R-:W-:Y:S01]  /*5520*/  LOP3.LUT R13, R9, 0x7fffffff, RZ, 0xc0, !PT ;  /* 0x7fffffff090d7812 */ /* 0x000fe200078ec0ff */
[----:B------:R-:W-:-:S04]  /*5530*/  IMAD.SHL.U32 R6, R104, 0x8, RZ ;  /* 0x0000000868067824 */ /* 0x000fc800078e00ff */
[----:B------:R-:W-:-:S05]  /*5540*/  IMAD.WIDE.U32 R6, R6, R7, c[0x4][0x18] ;  /* 0x0100060006067625 */ /* 0x000fca00078e0007 */
[----:B------:R0:W2:Y:S04]  /*5550*/  LDG.E.64.CONSTANT R82, [R6.64+0x18] ;  /* 0x0000180606527981 */ /* 0x0000a8000c1e9b00 */
[----:B------:R0:W3:Y:S04]  /*5560*/  LDG.E.64.CONSTANT R80, [R6.64+0x20] ;  /* 0x0000200606507981 */ /* 0x0000e8000c1e9b00 */
[----:B------:R0:W4:Y:S04]  /*5570*/  LDG.E.64.CONSTANT R78, [R6.64+0x28] ;  /* 0x00002806064e7981 */ /* 0x000128000c1e9b00 */
[----:B-1----:R0:W4:Y:S01]  /*5580*/  LDG.E.64.CONSTANT R76, [R6.64+0x30] ;  /* 0x00003006064c7981 */ /* 0x002122000c1e9b00 */
[----:B------:R-:W-:-:S02]  /*5590*/  ISETP.EQ.AND P5, PT, R13, 0x7ff00000, PT ;  /* 0x7ff000000d00780c */ /* 0x000fc40003fa2270 */
[----:B------:R-:W-:Y:S01]  /*55a0*/  ISETP.NE.AND P6, PT, R8, RZ, PT ;  /* 0x000000ff0800720c */ /* 0x000fe20003fc5270 */
[----:B------:R0:W5:Y:S04]  /*55b0*/  LDG.E.64.CONSTANT R206, [R6.64+0x8] ;  /* 0x0000080606ce7981 */ /* 0x000168000c1e9b00 */
[----:B------:R0:W5:Y:S01]  /*55c0*/  LDG.E.64.CONSTANT R244, [R6.64+0x10] ;  /* 0x0000100606f47981 */ /* 0x000162000c1e9b00 */
[----:B------:R-:W-:Y:S01]  /*55d0*/  BSSY B1, `(.L_x_120) ;  /* 0x000001d000017945 */ /* 0x000fe20003800000 */
[----:B0-----:R0:W1:Y:S01]  /*55e0*/  F2F.F64.F32 R6, R12 ;  /* 0x0000000c00067310 */ /* 0x0010620000201800 */
[----:B------:R0:W0:Y:S01]  /*55f0*/  DMUL R2, R2, R52 ;  /* 0x0000003402027228 */ /* 0x0000220000000000 */
[----:B--2---:R2:W-:Y:S04]  /*5600*/  STL.64 [R1+0x90], R82 ;  /* 0x0000905201007387 */ /* 0x0045e80000100a00 */
[----:B---3--:R2:W-:Y:S04]  /*5610*/  STL.64 [R1+0x110], R80 ;  /* 0x0001105001007387 */ /* 0x0085e80000100a00 */
[----:B----4-:R2:W-:Y:S04]  /*5620*/  STL.64 [R1+0x188], R78 ;  /* 0x0001884e01007387 */ /* 0x0105e80000100a00 */
[----:B------:R2:W-:Y:S01]  /*5630*/  STL.64 [R1+0x208], R76 ;  /* 0x0002084c01007387 */ /* 0x0005e20000100a00 */
[----:B------:R-:W-:Y:S05]  /*5640*/  @!P6 BRA P5, `(.L_x_121) ;  /* 0x000001300000e947 */ /* 0x000fea0002800000 */
[----:B01----:R-:W0:-:S04]  /*5650*/  DMUL R12, R8, c[0x2][0x0] ;  /* 0x00800000080c7a28 */ /* 0x003e080000000000 */
[----:B------:R-:W-:Y:S02]  /*5660*/  DSETP.GE.AND P5, PT, |R8|, 2.14748364800000000000e+09, PT ;  /* 0x41e000000800742a */ /* 0x000fe40003fa6200 */
[----:B0-----:R-:W0:Y:S08]  /*5670*/  F2I.F64 R61, R12 ;  /* 0x0000000c003d7311 */ /* 0x001e300000301100 */
[----:B0-2---:R-:W0:Y:S01]  /*5680*/  I2F.F64 R76, R61 ;  /* 0x0000003d004c7312 */ /* 0x005e220000201c00 */
        /* <DEDUP_REMOVED lines=11> */
.L_x_123:
[----:B------:R0:W5:Y:S01]  /*5740*/  LDL R61, [R1] ;  /* 0x00000000013d7983 */ /* 0x0001620000100800 */
[----:B------:R-:W-:Y:S02]  /*5750*/  IMAD.MOV.U32 R12, RZ, RZ, R76 ;  /* 0x000000ffff0c7224 */ /* 0x000fe400078e004c */
[----:B------:R-:W-:Y:S01]  /*5760*/  IMAD.MOV.U32 R13, RZ, RZ, R77 ;  /* 0x000000ffff0d7224 */ /* 0x000fe200078e004d */
[----:B------:R-:W-:Y:S05]  /*5770*/  BRA `(.L_x_122) ;  /* 0x0000002000007947 */ /* 0x000fea0003800000 */
.L_x_121:
[----:B01----:R0:W1:Y:S01]  /*5780*/  DMUL R12, RZ, R8 ;  /* 0x00000008ff0c7228 */ /* 0x0030620000000000 */
[----:B------:R-:W-:-:S05]  /*5790*/  IMAD.MOV.U32 R61, RZ, RZ, RZ ;  /* 0x000000ffff3d7224 */ /* 0x000fca00078e00ff */
.L_x_122:
[----:B------:R-:W-:Y:S05]  /*57a0*/  BSYNC B1 ;  /* 0x0000000000017941 */ /* 0x000fea0003800000 */
.L_x_120:
[----:B0----5:R-:W-:Y:S01]  /*57b0*/  LOP3.LUT R8, R61, 0x1, RZ, 0xc0, !PT ;  /* 0x000000013d087812 */ /* 0x021fe200078ec0ff */
[----:B-12---:R-:W-:Y:S01]  /*57c0*/  IMAD.MOV.U32 R77, RZ, RZ, 0x8 ;  /* 0x00000008ff4d7424 */ /* 0x006fe200078e00ff */
[----:B------:R-:W-:-:S02]  /*57d0*/  SEL R214, R10, R11, !P0 ;  /* 0x0000000b0ad67207 */ /* 0x000fc40004000000 */
[----:B------:R-:W-:Y:S01]  /*57e0*/  LOP3.LUT R9, R3, 0x7fffffff, RZ, 0xc0, !PT ;  /* 0x7fffffff03097812 */ /* 0x000fe200078ec0ff */
[----:B------:R-:W-:-:S04]  /*57f0*/  IMAD.SHL.U32 R76, R8, 0x8, RZ ;  /* 0x00000008084c7824 */ /* 0x000fc800078e00ff */
[----:B------:R-:W-:-:S05]  /*5800*/  IMAD.WIDE.U32 R76, R76, R77, c[0x4][0x18] ;  /* 0x010006004c4c7625 */ /* 0x000fca00078e004d */
[----:B------:R-:W2:Y:S04]  /*5810*/  LDG.E.64.CONSTANT R82, [R76.64+0x18] ;  /* 0x000018064c527981 */ /* 0x000ea8000c1e9b00 */
[----:B------:R-:W3:Y:S04]  /*5820*/  LDG.E.64.CONSTANT R80, [R76.64+0x20] ;  /* 0x000020064c507981 */ /* 0x000ee8000c1e9b00 */
[----:B------:R-:W4:Y:S04]  /*5830*/  LDG.E.64.CONSTANT R78, [R76.64+0x28] ;  /* 0x000028064c4e7981 */ /* 0x000f28000c1e9b00 */
[----:B------:R-:W4:Y:S04]  /*5840*/  LDG.E.64.CONSTANT R10, [R76.64+0x30] ;  /* 0x000030064c0a7981 */ /* 0x000f28000c1e9b00 */
[----:B------:R0:W5:Y:S04]  /*5850*/  LDG.E.64.CONSTANT R208, [R76.64+0x8] ;  /* 0x000008064cd07981 */ /* 0x000168000c1e9b00 */
[----:B------:R0:W5:Y:S01]  /*5860*/  LDG.E.64.CONSTANT R246, [R76.64+0x10] ;  /* 0x000010064cf67981 */ /* 0x000162000c1e9b00 */
[----:B------:R-:W-:-:S02]  /*5870*/  ISETP.EQ.AND P5, PT, R9, 0x7ff00000, PT ;  /* 0x7ff000000900780c */ /* 0x000fc40003fa2270 */
[----:B------:R-:W-:Y:S01]  /*5880*/  ISETP.NE.AND P6, PT, R2, RZ, PT ;  /* 0x000000ff0200720c */ /* 0x000fe20003fc5270 */
[----:B------:R-:W1:Y:S01]  /*5890*/  F2F.F64.F32 R92, R92 ;  /* 0x0000005c005c7310 */ /* 0x000e620000201800 */
[----:B------:R-:W-:Y:S01]  /*58a0*/  BSSY B1, `(.L_x_124) ;  /* 0x000001c000017945 */ /* 0x000fe20003800000 */
[----:B------:R0:W0:Y:S01]  /*58b0*/  DMUL R6, R6, R54 ;  /* 0x0000003606067228 */ /* 0x0000220000000000 */
[----:B--2---:R2:W-:Y:S04]  /*58c0*/  STL.64 [R1+0x78], R82 ;  /* 0x0000785201007387 */ /* 0x0045e80000100a00 */
[----:B---3--:R2:W-:Y:S04]  /*58d0*/  STL.64 [R1+0xf8], R80 ;  /* 0x0000f85001007387 */ /* 0x0085e80000100a00 */
[----:B----4-:R2:W-:Y:S04]  /*58e0*/  STL.64 [R1+0x178], R78 ;  /* 0x0001784e01007387 */ /* 0x0105e80000100a00 */
[----:B------:R2:W-:Y:S01]  /*58f0*/  STL.64 [R1+0x200], R10 ;  /* 0x0002000a01007387 */ /* 0x0005e20000100a00 */
        /* <DEDUP_REMOVED lines=16> */
.L_x_127:
[----:B------:R0:W5:Y:S01]  /*5a00*/  LDL R62, [R1] ;  /* 0x00000000013e7983 */ /* 0x0001620000100800 */
[----:B------:R-:W-:Y:S02]  /*5a10*/  IMAD.MOV.U32 R10, RZ, RZ, R76 ;  /* 0x000000ffff0a7224 */ /* 0x000fe400078e004c */
[----:B------:R-:W-:Y:S01]  /*5a20*/  IMAD.MOV.U32 R11, RZ, RZ, R77 ;  /* 0x000000ffff0b7224 */ /* 0x000fe200078e004d */
[----:B------:R-:W-:Y:S05]  /*5a30*/  BRA `(.L_x_126) ;  /* 0x0000002000007947 */ /* 0x000fea0003800000 */
.L_x_125:
[----:B012---:R0:W1:Y:S01]  /*5a40*/  DMUL R10, RZ, R2 ;  /* 0x00000002ff0a7228 */ /* 0x0070620000000000 */
[----:B------:R-:W-:-:S05]  /*5a50*/  IMAD.MOV.U32 R62, RZ, RZ, RZ ;  /* 0x000000ffff3e7224 */ /* 0x000fca00078e00ff */
.L_x_126:
[----:B------:R-:W-:Y:S05]  /*5a60*/  BSYNC B1 ;  /* 0x0000000000017941 */ /* 0x000fea0003800000 */
.L_x_124:
[----:B------:R-:W-:Y:S01]  /*5a70*/  ISETP.NE.AND P5, PT, R100, RZ, PT ;  /* 0x000000ff6400720c */ /* 0x000fe20003fa5270 */
[----:B0-----:R-:W-:Y:S01]  /*5a80*/  IMAD.MOV.U32 R3, RZ, RZ, 0x8 ;  /* 0x00000008ff037424 */ /* 0x001fe200078e00ff */
[----:B------:R-:W-:-:S02]  /*5a90*/  ISETP.NE.AND P6, PT, R99, RZ, PT ;  /* 0x000000ff6300720c */ /* 0x000fc40003fc5270 */
[----:B------:R-:W-:-:S09]  /*5aa0*/  LOP3.LUT R67, R67, 0xffbfffff, RZ, 0xc0, !PT ;  /* 0xffbfffff43437812 */ /* 0x000fd200078ec0ff */
[----:B------:R-:W-:Y:S02]  /*5ab0*/  @P5 LOP3.LUT R67, R67, 0x400000, RZ, 0xfc, !PT ;  /* 0x0040000043435812 */ /* 0x000fe400078efcff */
[----:B------:R-:W-:Y:S02]  /*5ac0*/  ISETP.NE.AND P5, PT, R98, RZ, PT ;  /* 0x000000ff6200720c */ /* 0x000fe40003fa5270 */
[----:B------:R-:W-:-:S04]  /*5ad0*/  LOP3.LUT R67, R67, 0xffdfffff, RZ, 0xc0, !PT ;  /* 0xffdfffff43437812 */ /* 0x000fc800078ec0ff */
[----:B------:R-:W-:Y:S02]  /*5ae0*/  @P6 LOP3.LUT R67, R67, 0x200000, RZ, 0xfc, !PT ;  /* 0x0020000043436812 */ /* 0x000fe400078efcff */
[----:B------:R-:W-:Y:S02]  /*5af0*/  ISETP.NE.AND P6, PT, R97, RZ, PT ;  /* 0x000000ff6100720c */ /* 0x000fe40003fc5270 */
[----:B------:R-:W-:-:S04]  /*5b00*/  LOP3.LUT R67, R67, 0xffefffff, RZ, 0xc0, !PT ;  /* 0xffefffff43437812 */ /* 0x000fc800078ec0ff */
[----:B------:R-:W-:Y:S02]  /*5b10*/  @P5 LOP3.LUT R67, R67, 0x100000, RZ, 0xfc, !PT ;  /* 0x0010000043435812 */ /* 0x000fe400078efcff */
[----:B------:R-:W-:Y:S02]  /*5b20*/  ISETP.NE.AND P5, PT, R96, RZ, PT ;  /* 0x000000ff6000720c */ /* 0x000fe40003fa5270 */
[----:B------:R-:W-:-:S04]  /*5b30*/  LOP3.LUT R67, R67, 0xfff7ffff, RZ, 0xc0, !PT ;  /* 0xfff7ffff43437812 */ /* 0x000fc800078ec0ff */
[----:B------:R-:W-:Y:S02]  /*5b40*/  @P6 LOP3.LUT R67, R67, 0x80000, RZ, 0xfc, !PT ;  /* 0x0008000043436812 */ /* 0x000fe400078efcff */
[----:B-----5:R-:W-:Y:S02]  /*5b50*/  LOP3.LUT P6, R2, R62, 0x1, RZ, 0xc0, !PT ;  /* 0x000000013e027812 */ /* 0x020fe400078cc0ff */
[----:B------:R-:W-:-:S03]  /*5b60*/  LOP3.LUT R67, R67, 0xfffbffff, RZ, 0xc0, !PT ;  /* 0xfffbffff43437812 */ /* 0x000fc600078ec0ff */
[----:B------:R-:W-:Y:S01]  /*5b70*/  IMAD.SHL.U32 R2, R2, 0x8, RZ ;  /* 0x0000000802027824 */ /* 0x000fe200078e00ff */
[----:B------:R-:W-:Y:S02]  /*5b80*/  @P5 LOP3.LUT R67, R67, 0x40000, RZ, 0xfc, !PT ;  /* 0x0004000043435812 */ /* 0x000fe400078efcff */
[----:B------:R-:W-:Y:S01]  /*5b90*/  ISETP.NE.AND P5, PT, R95, RZ, PT ;  /* 0x000000ff5f00720c */ /* 0x000fe20003fa5270 */
[----:B------:R-:W-:Y:S01]  /*5ba0*/  IMAD.WIDE.U32 R2, R2, R3, c[0x4][0x18] ;  /* 0x0100060002027625 */ /* 0x000fe200078e0003 */
[----:B------:R-:W-:-:S04]  /*5bb0*/  LOP3.LUT R67, R67, 0xfffffeff, RZ, 0xc0, !PT ;  /* 0xfffffeff43437812 */ /* 0x000fc800078ec0ff */
[----:B------:R-:W-:Y:S01]  /*5bc0*/  @P6 LOP3.LUT R67, R67, 0x100, RZ, 0xfc, !PT ;  /* 0x0000010043436812 */ /* 0x000fe200078efcff */
[----:B------:R0:W2:Y:S01]  /*5bd0*/  LDG.E.64.CONSTANT R78, [R2.64+0x18] ;  /* 0x00001806024e7981 */ /* 0x0000a2000c1e9b00 */
[----:B------:R-:W-:Y:S02]  /*5be0*/  ISETP.NE.AND P6, PT, R66, RZ, PT ;  /* 0x000000ff4200720c */ /* 0x000fe40003fc5270 */
[----:B------:R-:W-:Y:S01]  /*5bf0*/  LOP3.LUT R67, R67, 0xfffdffff, RZ, 0xc0, !PT ;  /* 0xfffdffff43437812 */ /* 0x000fe200078ec0ff */
[----:B-1----:R0:W3:Y:S03]  /*5c00*/  LDG.E.64.CONSTANT R76, [R2.64+0x20] ;  /* 0x00002006024c7981 */ /* 0x0020e6000c1e9b00 */
[----:B------:R-:W-:Y:S01]  /*5c10*/  @P5 LOP3.LUT R67, R67, 0x20000, RZ, 0xfc, !PT ;  /* 0x0002000043435812 */ /* 0x000fe200078efcff */
[----:B------:R0:W5:Y:S01]  /*5c20*/  LDG.E.64.CONSTANT R210, [R2.64+0x8] ;  /* 0x0000080602d27981 */ /* 0x000162000c1e9b00 */
[----:B------:R-:W-:-:S02]  /*5c30*/  ISETP.NE.AND P5, PT, R94, RZ, PT ;  /* 0x000000ff5e00720c */ /* 0x000fc40003fa5270 */
[----:B------:R-:W-:Y:S01]  /*5c40*/  LOP3.LUT R67, R67, 0xfffeffff, RZ, 0xc0, !PT ;  /* 0xfffeffff43437812 */ /* 0x000fe200078ec0ff */
[----:B------:R0:W5:Y:S10]  /*5c50*/  LDG.E.64.CONSTANT R248, [R2.64+0x10] ;  /* 0x0000100602f87981 */ /* 0x000174000c1e9b00 */
[----:B------:R-:W-:-:S02]  /*5c60*/  @P5 LOP3.LUT R67, R67, 0x10000, RZ, 0xfc, !PT ;  /* 0x0001000043435812 */ /* 0x000fc400078efcff */
[----:B------:R-:W-:Y:S02]  /*5c70*/  ISETP.NE.AND P5, PT, R64, RZ, PT ;  /* 0x000000ff4000720c */ /* 0x000fe40003fa5270 */
[----:B------:R-:W-:-:S04]  /*5c80*/  LOP3.LUT R67, R67, 0xffff7fff, RZ, 0xc0, !PT ;  /* 0xffff7fff43437812 */ /* 0x000fc800078ec0ff */
[----:B------:R-:W-:Y:S02]  /*5c90*/  @P6 LOP3.LUT R67, R67, 0x8000, RZ, 0xfc, !PT ;  /* 0x0000800043436812 */ /* 0x000fe400078efcff */
[----:B------:R-:W-:Y:S02]  /*5ca0*/  ISETP.NE.AND P6, PT, R65, RZ, PT ;  /* 0x000000ff4100720c */ /* 0x000fe40003fc5270 */
[----:B------:R-:W-:Y:S01]  /*5cb0*/  LOP3.LUT R67, R67, 0xffffbfff, RZ, 0xc0, !PT ;  /* 0xffffbfff43437812 */ /* 0x000fe200078ec0ff */
[----:B------:R0:W4:Y:S03]  /*5cc0*/  LDG.E.64.CONSTANT R64, [R2.64+0x28] ;  /* 0x0000280602407981 */ /* 0x000126000c1e9b00 */
[----:B------:R-:W-:Y:S02]  /*5cd0*/  @P5 LOP3.LUT R67, R67, 0x4000, RZ, 0xfc, !PT ;  /* 0x0000400043435812 */ /* 0x000fe400078efcff */
[----:B------:R-:W-:-:S02]  /*5ce0*/  ISETP.NE.AND P5, PT, R102, RZ, PT ;  /* 0x000000ff6600720c */ /* 0x000fc40003fa5270 */
[----:B------:R-:W-:-:S04]  /*5cf0*/  LOP3.LUT R67, R67, 0xffffdfff, RZ, 0xc0, !PT ;  /* 0xffffdfff43437812 */ /* 0x000fc800078ec0ff */
[----:B------:R-:W-:Y:S02]  /*5d00*/  @P6 LOP3.LUT R67, R67, 0x2000, RZ, 0xfc, !PT ;  /* 0x0000200043436812 */ /* 0x000fe400078efcff */
[----:B------:R-:W-:Y:S02]  /*5d10*/  ISETP.NE.AND P6, PT, R101, RZ, PT ;  /* 0x000000ff6500720c */ /* 0x000fe40003fc5270 */
[----:B------:R-:W-:-:S04]  /*5d20*/  LOP3.LUT R67, R67, 0xffffefff, RZ, 0xc0, !PT ;  /* 0xffffefff43437812 */ /* 0x000fc800078ec0ff */
[----:B------:R-:W-:-:S04]  /*5d30*/  @P5 LOP3.LUT R67, R67, 0x1000, RZ, 0xfc, !PT ;  /* 0x0000100043435812 */ /* 0x000fc800078efcff */
[----:B------:R-:W-:-:S04]  /*5d40*/  LOP3.LUT R67, R67, 0xfffff7ff, RZ, 0xc0, !PT ;  /* 0xfffff7ff43437812 */ /* 0x000fc800078ec0ff */
[----:B------:R-:W-:Y:S02]  /*5d50*/  @P6 LOP3.LUT R67, R67, 0x800, RZ, 0xfc, !PT ;  /* 0x0000080043436812 */ /* 0x000fe400078efcff */
[----:B------:R-:W-:Y:S02]  /*5d60*/  ISETP.NE.AND P6, PT, R8, RZ, PT ;  /* 0x000000ff0800720c */ /* 0x000fe40003fc5270 */
[----:B------:R0:W4:Y:S01]  /*5d70*/  LDG.E.64.CONSTANT R8, [R2.64+0x30] ;  /* 0x0000300602087981 */ /* 0x000122000c1e9b00 */
[----:B------:R-:W-:Y:S02]  /*5d80*/  ISETP.NE.AND P5, PT, R104, RZ, PT ;  /* 0x000000ff6800720c */ /* 0x000fe40003fa5270 */
[----:B------:R-:W-:-:S11]  /*5d90*/  LOP3.LUT R67, R67, 0xfffffbff, RZ, 0xc0, !PT ;  /* 0xfffffbff43437812 */ /* 0x000fd600078ec0ff */
[----:B------:R-:W-:Y:S02]  /*5da0*/  @P5 LOP3.LUT R67, R67, 0x400, RZ, 0xfc, !PT ;  /* 0x0000040043435812 */ /* 0x000fe400078efcff */
[----:B------:R-:W-:Y:S02]  /*5db0*/  ISETP.NE.AND P5, PT, R63, RZ, PT ;  /* 0x000000ff3f00720c */ /* 0x000fe40003fa5270 */
[----:B------:R-:W-:-:S04]  /*5dc0*/  LOP3.LUT R67, R67, 0xfffffdff, RZ, 0xc0, !PT ;  /* 0xfffffdff43437812 */ /* 0x000fc800078ec0ff */
[----:B------:R-:W-:Y:S02]  /*5dd0*/  @P6 LOP3.LUT R67, R67, 0x200, RZ, 0xfc, !PT ;  /* 0x0000020043436812 */ /* 0x000fe400078efcff */
[----:B0-----:R-:W-:Y:S02]  /*5de0*/  LOP3.LUT R2, R7, 0x7fffffff, RZ, 0xc0, !PT ;  /* 0x7fffffff07027812 */ /* 0x001fe400078ec0ff */
[----:B------:R-:W-:Y:S02]  /*5df0*/  LOP3.LUT R67, R67, 0xff7fffff, RZ, 0xc0, !PT ;  /* 0xff7fffff43437812 */ /* 0x000fe400078ec0ff */
[----:B------:R-:W-:Y:S02]  /*5e00*/  ISETP.NE.AND P6, PT, R6, RZ, PT ;  /* 0x000000ff0600720c */ /* 0x000fe40003fc5270 */
[----:B------:R-:W-:Y:S02]  /*5e10*/  @P5 LOP3.LUT R67, R67, 0x800000, RZ, 0xfc, !PT ;  /* 0x0080000043435812 */ /* 0x000fe400078efcff */
[----:B------:R-:W-:-:S02]  /*5e20*/  ISETP.EQ.AND P5, PT, R2, 0x7ff00000, PT ;  /* 0x7ff000000200780c */ /* 0x000fc40003fa2270 */
[----:B------:R0:W1:Y:S01]  /*5e30*/  F2F.F64.F32 R2, R103 ;  /* 0x0000006700027310 */ /* 0x0000620000201800 */
        /* <DEDUP_REMOVED lines=22> */
.L_x_131:
[----:B------:R0:W5:Y:S01]  /*5fa0*/  LDL R63, [R1] ;  /* 0x00000000013f7983 */ /* 0x0001620000100800 */
[----:B------:R-:W-:Y:S02]  /*5fb0*/  IMAD.MOV.U32 R8, RZ, RZ, R76 ;  /* 0x000000ffff087224 */ /* 0x000fe400078e004c */
[----:B------:R-:W-:Y:S01]  /*5fc0*/  IMAD.MOV.U32 R9, RZ, RZ, R77 ;  /* 0x000000ffff097224 */ /* 0x000fe200078e004d */
[----:B------:R-:W-:Y:S05]  /*5fd0*/  BRA `(.L_x_130) ;  /* 0x0000002000007947 */ /* 0x000fea0003800000 */
.L_x_129:
[----:B012---:R0:W1:Y:S01]  /*5fe0*/  DMUL R8, RZ, R6 ;  /* 0x00000006ff087228 */ /* 0x0070620000000000 */
[----:B------:R-:W-:-:S05]  /*5ff0*/  IMAD.MOV.U32 R63, RZ, RZ, RZ ;  /* 0x000000ffff3f7224 */ /* 0x000fca00078e00ff */
.L_x_130:
[----:B------:R-:W-:Y:S05]  /*6000*/  BSYNC B1 ;  /* 0x0000000000017941 */ /* 0x000fea0003800000 */
.L_x_128:
[----:B0-----:R-:W-:Y:S01]  /*6010*/  LOP3.LUT R6, R6, 0xfffffffb, RZ, 0xc0, !PT ;  /* 0xfffffffb06067812 */ /* 0x001fe200078ec0ff */
[----:B-1----:R-:W-:Y:S01]  /*6020*/  IMAD.MOV.U32 R64, RZ, RZ, 0x8 ;  /* 0x00000008ff407424 */ /* 0x002fe200078e00ff */
[----:B-----5:R-:W-:-:S02]  /*6030*/  LOP3.LUT P5, R7, R63, 0x1, RZ, 0xc0, !PT ;  /* 0x000000013f077812 */ /* 0x020fc400078ac0ff */
[----:B------:R-:W-:Y:S02]  /*6040*/  @P4 LOP3.LUT R6, R6, 0x4, RZ, 0xfc, !PT ;  /* 0x0000000406064812 */ /* 0x000fe400078efcff */
[----:B------:R-:W-:Y:S01]  /*6050*/  LOP3.LUT P4, RZ, R67, 0x2000, RZ, 0xc0, !PT ;  /* 0x0000200043ff7812 */ /* 0x000fe2000788c0ff */
[----:B------:R-:W-:Y:S01]  /*6060*/  IMAD.SHL.U32 R7, R7, 0x8, RZ ;  /* 0x0000000807077824 */ /* 0x000fe200078e00ff */
[----:B------:R-:W-:-:S03]  /*6070*/  LOP3.LUT R6, R6, 0xffffdfff, RZ, 0xc0, !PT ;  /* 0xffffdfff06067812 */ /* 0x000fc600078ec0ff */
[----:B------:R-:W-:-:S05]  /*6080*/  IMAD.WIDE.U32 R64, R7, R64, c[0x4][0x18] ;  /* 0x0100060007407625 */ /* 0x000fca00078e0040 */
[----:B------:R0:W5:Y:S03]  /*6090*/  LDG.E.64.CONSTANT R212, [R64.64+0x8] ;  /* 0x0000080640d47981 */ /* 0x000166000c1e9b00 */
[----:B------:R-:W-:Y:S01]  /*60a0*/  @P4 LOP3.LUT R6, R6, 0x2000, RZ, 0xfc, !PT ;  /* 0x0000200006064812 */ /* 0x000fe200078efcff */
[----:B------:R0:W5:Y:S01]  /*60b0*/  LDG.E.64.CONSTANT R250, [R64.64+0x10] ;  /* 0x0000100640fa7981 */ /* 0x000162000c1e9b00 */
[----:B------:R-:W-:Y:S02]  /*60c0*/  LOP3.LUT P4, RZ, R67, 0x4000, RZ, 0xc0, !PT ;  /* 0x0000400043ff7812 */ /* 0x000fe4000788c0ff */
[----:B------:R-:W-:Y:S01]  /*60d0*/  LOP3.LUT R6, R6, 0xffffbfff, RZ, 0xc0, !PT ;  /* 0xffffbfff06067812 */ /* 0x000fe200078ec0ff */
[----:B------:R0:W2:Y:S04]  /*60e0*/  LDG.E.64.CONSTANT R80, [R64.64+0x18] ;  /* 0x0000180640507981 */ /* 0x0000a8000c1e9b00 */
[----:B------:R0:W3:Y:S04]  /*60f0*/  LDG.E.64.CONSTANT R78, [R64.64+0x20] ;  /* 0x00002006404e7981 */ /* 0x0000e8000c1e9b00 */
[----:B------:R0:W4:Y:S02]  /*6100*/  LDG.E.64.CONSTANT R76, [R64.64+0x28] ;  /* 0x00002806404c7981 */ /* 0x000124000c1e9b00 */
[----:B------:R-:W-:-:S02]  /*6110*/  @P4 LOP3.LUT R6, R6, 0x4000, RZ, 0xfc, !PT ;  /* 0x0000400006064812 */ /* 0x000fc400078efcff */
[----:B------:R-:W-:Y:S02]  /*6120*/  LOP3.LUT P4, RZ, R67, 0x8000, RZ, 0xc0, !PT ;  /* 0x0000800043ff7812 */ /* 0x000fe4000788c0ff */
[----:B------:R-:W-:Y:S01]  /*6130*/  LOP3.LUT R6, R6, 0xffff7fff, RZ, 0xc0, !PT ;  /* 0xffff7fff06067812 */ /* 0x000fe200078ec0ff */
[----:B0-----:R-:W2:Y:S10]  /*6140*/  LDG.E.64.CONSTANT R64, [R64.64+0x30] ;  /* 0x0000300640407981 */ /* 0x001eb4000c1e9b00 */
[----:B------:R-:W-:-:S02]  /*6150*/  @P4 LOP3.LUT R6, R6, 0x8000, RZ, 0xfc, !PT ;  /* 0x0000800006064812 */ /* 0x000fc400078efcff */
[----:B------:R-:W-:Y:S02]  /*6160*/  LOP3.LUT P4, RZ, R67, 0x10000, RZ, 0xc0, !PT ;  /* 0x0001000043ff7812 */ /* 0x000fe4000788c0ff */
[----:B------:R-:W-:-:S11]  /*6170*/  LOP3.LUT R6, R6, 0xfffeffff, RZ, 0xc0, !PT ;  /* 0xfffeffff06067812 */ /* 0x000fd600078ec0ff */
[----:B------:R-:W-:Y:S02]  /*6180*/  @P4 LOP3.LUT R6, R6, 0x10000, RZ, 0xfc, !PT ;  /* 0x0001000006064812 */ /* 0x000fe400078efcff */
        /* <DEDUP_REMOVED lines=17> */
[----:B------:R-:W-:Y:S01]  /*62a0*/  @P4 LOP3.LUT R6, R6, 0x400000, RZ, 0xfc, !PT ;  /* 0x0040000006064812 */ /* 0x000fe200078efcff */
[----:B------:R-:W-:Y:S01]  /*62b0*/  IMAD.MOV.U32 R176, RZ, RZ, 0x79785eba ;  /* 0x79785ebaffb07424 */ /* 0x000fe200078e00ff */
[----:B------:R-:W-:Y:S02]  /*62c0*/  LOP3.LUT P4, RZ, R67, 0x800000, RZ, 0xc0, !PT ;  /* 0x0080000043ff7812 */ /* 0x000fe4000788c0ff */
[----:B------:R-:W-:-:S04]  /*62d0*/  LOP3.LUT R6, R6, 0xfffffffd, RZ, 0xc0, !PT ;  /* 0xfffffffd06067812 */ /* 0x000fc800078ec0ff */
[----:B------:R-:W-:Y:S02]  /*62e0*/  @P3 LOP3.LUT R6, R6, 0x2, RZ, 0xfc, !PT ;  /* 0x0000000206063812 */ /* 0x000fe400078efcff */
[----:B------:R-:W-:Y:S02]  /*62f0*/  FSEL R94, -R176, 4.2945490664224492434e-19, !P4 ;  /* 0x20fd8164b05e7808 */ /* 0x000fe40006000100 */
[----:B------:R-:W-:Y:S02]  /*6300*/  LOP3.LUT R6, R6, 0xfffffffe, RZ, 0xc0, !PT ;  /* 0xfffffffe06067812 */ /* 0x000fe400078ec0ff */
[C---:B------:R-:W-:Y:S02]  /*6310*/  LOP3.LUT P3, RZ, R67.reuse, 0x1000, RZ, 0xc0, !PT ;  /* 0x0000100043ff7812 */ /* 0x040fe4000786c0ff */
[----:B------:R-:W-:Y:S02]  /*6320*/  @P2 LOP3.LUT R6, R6, 0x1, RZ, 0xfc, !PT ;  /* 0x0000000106062812 */ /* 0x000fe400078efcff */
[----:B------:R-:W-:-:S02]  /*6330*/  LOP3.LUT P2, RZ, R67, 0x800, RZ, 0xc0, !PT ;  /* 0x0000080043ff7812 */ /* 0x000fc4000784c0ff */
[----:B------:R-:W-:Y:S02]  /*6340*/  LOP3.LUT P4, RZ, R6, 0x400000, RZ, 0xc0, !PT ;  /* 0x0040000006ff7812 */ /* 0x000fe4000788c0ff */
[----:B------:R-:W-:Y:S02]  /*6350*/  LOP3.LUT R67, R67, 0x7fffffff, RZ, 0xc0, !PT ;  /* 0x7fffffff43437812 */ /* 0x000fe400078ec0ff */
[----:B------:R-:W-:Y:S02]  /*6360*/  FSEL R144, -R176, 4.2945490664224492434e-19, !P4 ;  /* 0x20fd8164b0907808 */ /* 0x000fe40006000100 */
[----:B------:R-:W-:Y:S02]  /*6370*/  LOP3.LUT P4, RZ, R6, 0x200000, RZ, 0xc0, !PT ;  /* 0x0020000006ff7812 */ /* 0x000fe4000788c0ff */
[----:B------:R-:W-:Y:S02]  /*6380*/  @P1 LOP3.LUT R67, R67, 0x80000000, RZ, 0xfc, !PT ;  /* 0x8000000043431812 */ /* 0x000fe400078efcff */
[----:B------:R-:W-:-:S02]  /*6390*/  FSEL R146, -R176, 4.2945490664224492434e-19, !P4 ;  /* 0x20fd8164b0927808 */ /* 0x000fc40006000100 */
[----:B------:R-:W-:Y:S02]  /*63a0*/  LOP3.LUT P4, RZ, R6, 0x100000, RZ, 0xc0, !PT ;  /* 0x0010000006ff7812 */ /* 0x000fe4000788c0ff */
[C---:B------:R-:W-:Y:S02]  /*63b0*/  LOP3.LUT P1, RZ, R67.reuse, 0x400, RZ, 0xc0, !PT ;  /* 0x0000040043ff7812 */ /* 0x040fe4000782c0ff */
[----:B------:R-:W-:Y:S02]  /*63c0*/  FSEL R148, -R176, 4.2945490664224492434e-19, !P4 ;  /* 0x20fd8164b0947808 */ /* 0x000fe40006000100 */
[----:B------:R-:W-:Y:S02]  /*63d0*/  LOP3.LUT P4, RZ, R6, 0x80000, RZ, 0xc0, !PT ;  /* 0x0008000006ff7812 */ /* 0x000fe4000788c0ff */
[----:B------:R-:W-:Y:S02]  /*63e0*/  LOP3.LUT R67, R67, 0xbfffffff, RZ, 0xc0, !PT ;  /* 0xbfffffff43437812 */ /* 0x000fe400078ec0ff */
[----:B------:R-:W-:-:S02]  /*63f0*/  FSEL R150, -R176, 4.2945490664224492434e-19, !P4 ;  /* 0x20fd8164b0967808 */ /* 0x000fc40006000100 */
[----:B------:R-:W-:Y:S02]  /*6400*/  LOP3.LUT P4, RZ, R6, 0x40000, RZ, 0xc0, !PT ;  /* 0x0004000006ff7812 */ /* 0x000fe4000788c0ff */
[----:B------:R-:W-:Y:S02]  /*6410*/  @P0 LOP3.LUT R67, R67, 0x40000000, RZ, 0xfc, !PT ;  /* 0x4000000043430812 */ /* 0x000fe400078efcff */
[----:B------:R-:W-:Y:S02]  /*6420*/  FSEL R152, -R176, 4.2945490664224492434e-19, !P4 ;  /* 0x20fd8164b0987808 */ /* 0x000fe40006000100 */
[----:B------:R-:W-:Y:S02]  /*6430*/  LOP3.LUT P4, RZ, R6, 0x20000, RZ, 0xc0, !PT ;  /* 0x0002000006ff7812 */ /* 0x000fe4000788c0ff */
[----:B------:R-:W-:Y:S02]  /*6440*/  LOP3.LUT P0, RZ, R67, 0x200, RZ, 0xc0, !PT ;  /* 0x0000020043ff7812 */ /* 0x000fe4000780c0ff */
[----:B------:R-:W-:-:S02]  /*6450*/  FSEL R154, -R176, 4.2945490664224492434e-19, !P4 ;  /* 0x20fd8164b09a7808 */ /* 0x000fc40006000100 */
[----:B------:R-:W-:Y:S02]  /*6460*/  LOP3.LUT P4, RZ, R6, 0x10000, RZ, 0xc0, !PT ;  /* 0x0001000006ff7812 */ /* 0x000fe4000788c0ff */
[----:B------:R-:W-:Y:S02]  /*6470*/  LOP3.LUT P6, RZ, R67, 0x100, RZ, 0xc0, !PT ;  /* 0x0000010043ff7812 */ /* 0x000fe400078cc0ff */
[----:B------:R-:W-:Y:S02]  /*6480*/  FSEL R156, -R176, 4.2945490664224492434e-19, !P4 ;  /* 0x20fd8164b09c7808 */ /* 0x000fe40006000100 */
[----:B------:R-:W-:-:S04]  /*6490*/  LOP3.LUT P4, RZ, R6, 0x8000, RZ, 0xc0, !PT ;  /* 0x0000800006ff7812 */ /* 0x000fc8000788c0ff */
[----:B------:R-:W-:Y:S02]  /*64a0*/  FSEL R158, -R176, 4.2945490664224492434e-19, !P4 ;  /* 0x20fd8164b09e7808 */ /* 0x000fe40006000100 */
[----:B------:R-:W-:-:S04]  /*64b0*/  LOP3.LUT P4, RZ, R6, 0x4000, RZ, 0xc0, !PT ;  /* 0x0000400006ff7812 */ /* 0x000fc8000788c0ff */
[----:B------:R-:W-:Y:S02]  /*64c0*/  FSEL R160, -R176, 4.2945490664224492434e-19, !P4 ;  /* 0x20fd8164b0a07808 */ /* 0x000fe40006000100 */
[C---:B------:R-:W-:Y:S02]  /*64d0*/  LOP3.LUT P4, RZ, R6.reuse, 0x2000, RZ, 0xc0, !PT ;  /* 0x0000200006ff7812 */ /* 0x040fe4000788c0ff */
[----:B------:R-:W-:Y:S02]  /*64e0*/  LOP3.LUT R67, R67, 0xffffff7f, RZ, 0xc0, !PT ;  /* 0xffffff7f43437812 */ /* 0x000fe400078ec0ff */
[----:B------:R-:W-:Y:S02]  /*64f0*/  LOP3.LUT R6, R6, 0xfffffff7, RZ, 0xc0, !PT ;  /* 0xfffffff706067812 */ /* 0x000fe400078ec0ff */
[----:B------:R-:W-:Y:S02]  /*6500*/  @P5 LOP3.LUT R67, R67, 0x80, RZ, 0xfc, !PT ;  /* 0x0000008043435812 */ /* 0x000fe400078efcff */
[----:B------:R-:W-:-:S05]  /*6510*/  FSEL R162, -R176, 4.2945490664224492434e-19, !P4 ;  /* 0x20fd8164b0a27808 */ /* 0x000fca0006000100 */
        /* <DEDUP_REMOVED lines=26> */
[----:B------:R-:W-:Y:S01]  /*66c0*/  LOP3.LUT R6, R6, 0xffffefff, RZ, 0xc0, !PT ;  /* 0xffffefff06067812 */ /* 0x000fe200078ec0ff */
[----:B------:R-:W-:-:S10]  /*66d0*/  IMAD.MOV.U32 R7, RZ, RZ, 0x3de5db65 ;  /* 0x3de5db65ff077424 */ /* 0x000fd400078e00ff */
[----:B------:R-:W-:Y:S02]  /*66e0*/  @P4 LOP3.LUT R6, R6, 0x1000, RZ, 0xfc, !PT ;  /* 0x0000100006064812 */ /* 0x000fe400078efcff */
[----:B------:R-:W-:-:S04]  /*66f0*/  LOP3.LUT P4, RZ, R67, 0x800000, RZ, 0xc0, !PT ;  /* 0x0080000043ff7812 */ /* 0x000fc8000788c0ff */
[----:B------:R-:W-:Y:S02]  /*6700*/  FSEL R95, R7, -0.082518599927425384521, !P4 ;  /* 0xbda8ff83075f7808 */ /* 0x000fe40006000000 */
        /* <DEDUP_REMOVED lines=17> */
[C---:B------:R-:W-:Y:S02]  /*6820*/  FSEL R161, R7.reuse, -0.082518599927425384521, !P4 ;  /* 0xbda8ff8307a17808 */ /* 0x040fe40006000000 */
[----:B------:R-:W-:Y:S01]  /*6830*/  LOP3.LUT P4, RZ, R6, 0x8, RZ, 0xc0, !PT ;  /* 0x0000000806ff7812 */ /* 0x000fe2000788c0ff */
[----:B--2---:R0:W-:Y:S01]  /*6840*/  STL.64 [R1+0x68], R80 ;  /* 0x0000685001007387 */ /* 0x0041e20000100a00 */
[C---:B------:R-:W-:Y:S02]  /*6850*/  FSEL R164, -R176.reuse, 4.2945490664224492434e-19, !P3 ;  /* 0x20fd8164b0a47808 */ /* 0x040fe40005800100 */
[----:B------:R-:W-:Y:S01]  /*6860*/  FSEL R166, -R176, 4.2945490664224492434e-19, !P2 ;  /* 0x20fd8164b0a67808 */ /* 0x000fe20005000100 */
[----:B---3--:R0:W-:Y:S01]  /*6870*/  STL.64 [R1+0xc8], R78 ;  /* 0x0000c84e01007387 */ /* 0x0081e20000100a00 */
[C---:B------:R-:W-:Y:S02]  /*6880*/  FSEL R163, R7.reuse, -0.082518599927425384521, !P4 ;  /* 0xbda8ff8307a37808 */ /* 0x040fe40006000000 */
[C---:B------:R-:W-:Y:S01]  /*6890*/  FSEL R165, R7.reuse, -0.082518599927425384521, !P3 ;  /* 0xbda8ff8307a57808 */ /* 0x040fe20005800000 */
[----:B----4-:R0:W-:Y:S01]  /*68a0*/  STL.64 [R1+0x130], R76 ;  /* 0x0001304c01007387 */ /* 0x0101e20000100a00 */
[----:B------:R-:W-:-:S02]  /*68b0*/  FSEL R167, R7, -0.082518599927425384521, !P2 ;  /* 0xbda8ff8307a77808 */ /* 0x000fc40005000000 */
[C---:B------:R-:W-:Y:S01]  /*68c0*/  LOP3.LUT P4, RZ, R6.reuse, 0x4, RZ, 0xc0, !PT ;  /* 0x0000000406ff7812 */ /* 0x040fe2000788c0ff */
[----:B------:R0:W-:Y:S01]  /*68d0*/  STL.64 [R1+0x180], R64 ;  /* 0x0001804001007387 */ /* 0x0001e20000100a00 */
[C---:B------:R-:W-:Y:S02]  /*68e0*/  LOP3.LUT P3, RZ, R6.reuse, 0x2, RZ, 0xc0, !PT ;  /* 0x0000000206ff7812 */ /* 0x040fe4000786c0ff */
[----:B------:R-:W-:Y:S02]  /*68f0*/  LOP3.LUT P2, RZ, R6, 0x1, RZ, 0xc0, !PT ;  /* 0x0000000106ff7812 */ /* 0x000fe4000784c0ff */
[----:B------:R-:W-:Y:S02]  /*6900*/  LOP3.LUT R6, R93, 0x7fffffff, RZ, 0xc0, !PT ;  /* 0x7fffffff5d067812 */ /* 0x000fe400078ec0ff */
[C---:B------:R-:W-:Y:S02]  /*6910*/  FSEL R168, -R176.reuse, 4.2945490664224492434e-19, !P1 ;  /* 0x20fd8164b0a87808 */ /* 0x040fe40004800100 */
[----:B------:R-:W-:-:S02]  /*6920*/  FSEL R170, -R176, 4.2945490664224492434e-19, !P0 ;  /* 0x20fd8164b0aa7808 */ /* 0x000fc40004000100 */
[C---:B------:R-:W-:Y:S02]  /*6930*/  FSEL R172, -R176.reuse, 4.2945490664224492434e-19, !P6 ;  /* 0x20fd8164b0ac7808 */ /* 0x040fe40007000100 */
[----:B------:R-:W-:Y:S02]  /*6940*/  FSEL R176, -R176, 4.2945490664224492434e-19, !P5 ;  /* 0x20fd8164b0b07808 */ /* 0x000fe40006800100 */
[C---:B------:R-:W-:Y:S02]  /*6950*/  FSEL R173, R7.reuse, -0.082518599927425384521, !P6 ;  /* 0xbda8ff8307ad7808 */ /* 0x040fe40007000000 */
[C---:B------:R-:W-:Y:S02]  /*6960*/  FSEL R177, R7.reuse, -0.082518599927425384521, !P5 ;  /* 0xbda8ff8307b17808 */ /* 0x040fe40006800000 */
[----:B------:R-:W-:Y:S02]  /*6970*/  ISETP.EQ.AND P5, PT, R6, 0x7ff00000, PT ;  /* 0x7ff000000600780c */ /* 0x000fe40003fa2270 */
[----:B------:R-:W-:Y:S01]  /*6980*/  ISETP.NE.AND P6, PT, R92, RZ, PT ;  /* 0x000000ff5c00720c */ /* 0x000fe20003fc5270 */
[----:B------:R-:W1:Y:S01]  /*6990*/  F2F.F64.F32 R214, R214 ;  /* 0x000000d600d67310 */ /* 0x000e620000201800 */
[----:B------:R-:W-:Y:S01]  /*69a0*/  BSSY B1, `(.L_x_132) ;  /* 0x000002d000017945 */ /* 0x000fe20003800000 */
[----:B------:R0:W2:Y:S01]  /*69b0*/  DMUL R2, R2, R36 ;  /* 0x0000002402027228 */ /* 0x0000a20000000000 */
[----:B------:R-:W-:-:S02]  /*69c0*/  FSEL R169, R7, -0.082518599927425384521, !P1 ;  /* 0xbda8ff8307a97808 */ /* 0x000fc40004800000 */
[----:B------:R-:W-:Y:S01]  /*69d0*/  FSEL R171, R7, -0.082518599927425384521, !P0 ;  /* 0xbda8ff8307ab7808 */ /* 0x000fe20004000000 */
[----:B------:R0:W3:Y:S01]  /*69e0*/  DMUL R128, R46, R46 ;  /* 0x0000002e2e807228 */ /* 0x0000e20000000000 */
[----:B------:R-:W-:-:S03]  /*69f0*/  LOP3.LUT P1, RZ, R67, 0x80000000, RZ, 0xc0, !PT ;  /* 0x8000000043ff7812 */ /* 0x000fc6000782c0ff */
[----:B------:R0:W4:Y:S01]  /*6a00*/  DMUL R126, R44, R44 ;  /* 0x0000002c2c7e7228 */ /* 0x0001220000000000 */
[----:B------:R-:W-:-:S03]  /*6a10*/  LOP3.LUT P0, RZ, R67, 0x40000000, RZ, 0xc0, !PT ;  /* 0x4000000043ff7812 */ /* 0x000fc6000780c0ff */
[----:B------:R0:W0:-:S04]  /*6a20*/  DMUL R124, R42, R42 ;  /* 0x0000002a2a7c7228 */ /* 0x0000080000000000 */
        /* <DEDUP_REMOVED lines=13> */
[----:B------:R0:W0:Y:S01]  /*6b00*/  DMUL R96, R8, R8 ;  /* 0x0000000808607228 */ /* 0x0000220000000000 */
[----:B------:R-:W-:Y:S05]  /*6b10*/  @!P6 BRA P5, `(.L_x_133) ;  /* 0x000001300000e947 */ /* 0x000fea0002800000 */
[----:B01234-:R-:W0:-:S04]  /*6b20*/  DMUL R64, R92, c[0x2][0x0] ;  /* 0x008000005c407a28 */ /* 0x01fe080000000000 */
        /* <DEDUP_REMOVED lines=14> */
.L_x_135:
[----:B------:R0:W5:Y:S01]  /*6c10*/  LDL R64, [R1] ;  /* 0x0000000001407983 */ /* 0x0001620000100800 */
[----:B------:R-:W-:Y:S02]  /*6c20*/  IMAD.MOV.U32 R6, RZ, RZ, R76 ;  /* 0x000000ffff067224 */ /* 0x000fe400078e004c */
[----:B------:R-:W-:Y:S01]  /*6c30*/  IMAD.MOV.U32 R7, RZ, RZ, R77 ;  /* 0x000000ffff077224 */ /* 0x000fe200078e004d */
[----:B------:R-:W-:Y:S05]  /*6c40*/  BRA `(.L_x_134) ;  /* 0x0000002000007947 */ /* 0x000fea0003800000 */
.L_x_133:
[----:B-1234-:R1:W2:Y:S01]  /*6c50*/  DMUL R6, RZ, R92 ;  /* 0x0000005cff067228 */ /* 0x01e2a20000000000 */
[----:B0-----:R-:W-:-:S05]  /*6c60*/  IMAD.MOV.U32 R64, RZ, RZ, RZ ;  /* 0x000000ffff407224 */ /* 0x001fca00078e00ff */
.L_x_134:
[----:B------:R-:W-:Y:S05]  /*6c70*/  BSYNC B1 ;  /* 0x0000000000017941 */ /* 0x000fea0003800000 */
.L_x_132:
[----:B-----5:R-:W-:Y:S01]  /*6c80*/  LOP3.LUT P5, R65, R64, 0x1, RZ, 0xc0, !PT ;  /* 0x0000000140417812 */ /* 0x020fe200078ac0ff */
[----:B------:R-:W-:Y:S01]  /*6c90*/  IMAD.MOV.U32 R78, RZ, RZ, 0x8 ;  /* 0x00000008ff4e7424 */ /* 0x000fe200078e00ff */
[----:B------:R-:W-:Y:S01]  /*6ca0*/  LOP3.LUT R67, R67, 0xffffffbf, RZ, 0xc0, !PT ;  /* 0xffffffbf43437812 */ /* 0x000fe200078ec0ff */
[----:B------:R-:W-:-:S02]  /*6cb0*/  DFMA R196, R128, R94, R196 ;  /* 0x0000005e80c4722b */ /* 0x000fc400000000c4 */
[----:B------:R-:W-:Y:S02]  /*6cc0*/  IMAD.SHL.U32 R65, R65, 0x8, RZ ;  /* 0x0000000841417824 */ /* 0x000fe400078e00ff */
[----:B------:R-:W-:Y:S02]  /*6cd0*/  DFMA R194, R126, R144, R194 ;  /* 0x000000907ec2722b */ /* 0x000fe400000000c2 */
[----:B------:R-:W-:Y:S02]  /*6ce0*/  IMAD.WIDE.U32 R78, R65, R78, c[0x4][0x18] ;  /* 0x01000600414e7625 */ /* 0x000fe400078e004e */
[----:B------:R3:W-:-:S04]  /*6cf0*/  DFMA R158, R112, R158, R4 ;  /* 0x0000009e709e722b */ /* 0x0007c80000000004 */
[----:B------:R4:W-:Y:S01]  /*6d00*/  DFMA R180, R116, R154, R180 ;  /* 0x0000009a74b4722b */ /* 0x0009e200000000b4 */
[----:B-12---:R1:W2:Y:S01]  /*6d10*/  LDG.E.64.CONSTANT R76, [R78.64+0x8] ;  /* 0x000008064e4c7981 */ /* 0x0062a2000c1e9b00 */
[----:B------:R-:W-:Y:S02]  /*6d20*/  @P5 LOP3.LUT R67, R67, 0x40, RZ, 0xfc, !PT ;  /* 0x0000004043435812 */ /* 0x000fe400078efcff */
[----:B------:R-:W-:Y:S01]  /*6d30*/  DFMA R192, R124, R146, R192 ;  /* 0x000000927cc0722b */ /* 0x000fe200000000c0 */
[----:B------:R1:W5:Y:S03]  /*6d40*/  LDG.E.64.CONSTANT R224, [R78.64+0x10] ;  /* 0x000010064ee07981 */ /* 0x000366000c1e9b00 */
[----:B------:R-:W-:Y:S01]  /*6d50*/  DFMA R190, R122, R148, R190 ;  /* 0x000000947abe722b */ /* 0x000fe200000000be */
[----:B------:R1:W2:Y:S03]  /*6d60*/  LDG.E.64.CONSTANT R84, [R78.64+0x18] ;  /* 0x000018064e547981 */ /* 0x0002a6000c1e9b00 */
[----:B------:R-:W-:Y:S01]  /*6d70*/  DFMA R188, R120, R150, R188 ;  /* 0x0000009678bc722b */ /* 0x000fe200000000bc */
[----:B------:R1:W2:Y:S04]  /*6d80*/  LDG.E.64.CONSTANT R82, [R78.64+0x20] ;  /* 0x000020064e527981 */ /* 0x0002a8000c1e9b00 */
[----:B------:R1:W2:Y:S04]  /*6d90*/  LDG.E.64.CONSTANT R80, [R78.64+0x28] ;  /* 0x000028064e507981 */ /* 0x0002a8000c1e9b00 */
[----:B-1----:R-:W2:Y:S01]  /*6da0*/  LDG.E.64.CONSTANT R78, [R78.64+0x30] ;  /* 0x000030064e4e7981 */ /* 0x002ea2000c1e9b00 */
[----:B---3--:R-:W-:-:S02]  /*6db0*/  IMAD.MOV.U32 R4, RZ, RZ, 0x3de5db65 ;  /* 0x3de5db65ff047424 */ /* 0x008fc400078e00ff */
[----:B----4-:R-:W-:-:S03]  /*6dc0*/  IMAD.MOV.U32 R154, RZ, RZ, 0x79785eba ;  /* 0x79785ebaff9a7424 */ /* 0x010fc600078e00ff */
[----:B------:R-:W-:Y:S02]  /*6dd0*/  FSEL R155, R4, -0.082518599927425384521, !P5 ;  /* 0xbda8ff83049b7808 */ /* 0x000fe40006800000 */
[----:B------:R-:W-:Y:S02]  /*6de0*/  LOP3.LUT R4, R3, 0x7fffffff, RZ, 0xc0, !PT ;  /* 0x7fffffff03047812 */ /* 0x000fe400078ec0ff */
[----:B------:R-:W-:Y:S02]  /*6df0*/  FSEL R154, -R154, 4.2945490664224492434e-19, !P5 ;  /* 0x20fd81649a9a7808 */ /* 0x000fe40006800100 */
[----:B------:R-:W-:Y:S02]  /*6e00*/  ISETP.EQ.AND P5, PT, R4, 0x7ff00000, PT ;  /* 0x7ff000000400780c */ /* 0x000fe40003fa2270 */
[----:B------:R-:W-:Y:S01]  /*6e10*/  ISETP.NE.AND P6, PT, R2, RZ, PT ;  /* 0x000000ff0200720c */ /* 0x000fe20003fc5270 */
[----:B0-----:R-:W0:Y:S01]  /*6e20*/  DMUL R94, R6, R6 ;  /* 0x00000006065e7228 */ /* 0x001e220000000000 */
[----:B------:R-:W-:Y:S03]  /*6e30*/  BSSY B1, `(.L_x_136) ;  /* 0x0000027000017945 */ /* 0x000fe60003800000 */
[----:B------:R1:W3:-:S04]  /*6e40*/  DFMA R186, R118, R152, R186 ;  /* 0x0000009876ba722b */ /* 0x0002c800000000ba */
[----:B------:R1:W4:-:S04]  /*6e50*/  DFMA R156, R114, R156, R178 ;  /* 0x0000009c729c722b */ /* 0x00030800000000b2 */
[----:B------:R1:W0:-:S04]  /*6e60*/  DFMA R160, R110, R160, R198 ;  /* 0x000000a06ea0722b */ /* 0x00020800000000c6 */
[----:B------:R1:W0:-:S04]  /*6e70*/  DFMA R162, R108, R162, R200 ;  /* 0x000000a26ca2722b */ /* 0x00020800000000c8 */
[----:B------:R1:W0:-:S04]  /*6e80*/  DFMA R164, R106, R164, R202 ;  /* 0x000000a46aa4722b */ /* 0x00020800000000ca */
[----:B------:R1:W0:-:S04]  /*6e90*/  DFMA R166, R104, R166, R204 ;  /* 0x000000a668a6722b */ /* 0x00020800000000cc */
[----:B------:R1:W0:-:S04]  /*6ea0*/  DFMA R168, R102, R168, R206 ;  /* 0x000000a866a8722b */ /* 0x00020800000000ce */
[----:B------:R1:W0:-:S04]  /*6eb0*/  DFMA R170, R100, R170, R208 ;  /* 0x000000aa64aa722b */ /* 0x00020800000000d0 */
[----:B------:R1:W0:-:S04]  /*6ec0*/  DFMA R172, R98, R172, R210 ;  /* 0x000000ac62ac722b */ /* 0x00020800000000d2 */
[----:B------:R1:W0:-:S04]  /*6ed0*/  DFMA R176, R96, R176, R212 ;  /* 0x000000b060b0722b */ /* 0x00020800000000d4 */
[----:B------:R1:W0:Y:S01]  /*6ee0*/  DMUL R144, R214, R32 ;  /* 0x00000020d6907228 */ /* 0x0002220000000000 */
[----:B--2---:R1:W-:Y:S04]  /*6ef0*/  STL.64 [R1+0x30], R84 ;  /* 0x0000305401007387 */ /* 0x0043e80000100a00 */
[----:B------:R1:W-:Y:S04]  /*6f00*/  STL.64 [R1+0x80], R82 ;  /* 0x0000805201007387 */ /* 0x0003e80000100a00 */
[----:B------:R1:W-:Y:S04]  /*6f10*/  STL.64 [R1+0xd8], R80 ;  /* 0x0000d85001007387 */ /* 0x0003e80000100a00 */
[----:B------:R1:W-:Y:S01]  /*6f20*/  STL.64 [R1+0x148], R78 ;  /* 0x0001484e01007387 */ /* 0x0003e20000100a00 */
[----:B0-----:R1:W0:Y:S01]  /*6f30*/  DFMA R154, R94, R154, R76 ;  /* 0x0000009a5e9a722b */ /* 0x001222000000004c */
[----:B------:R-:W-:Y:S05]  /*6f40*/  @!P6 BRA P5, `(.L_x_137) ;  /* 0x000001300000e947 */ /* 0x000fea0002800000 */
[----:B---34-:R-:W2:-:S04]  /*6f50*/  DMUL R4, R2, c[0x2][0x0] ;  /* 0x0080000002047a28 */ /* 0x018e880000000000 */
[----:B------:R-:W-:Y:S02]  /*6f60*/  DSETP.GE.AND P5, PT, |R2|, 2.14748364800000000000e+09, PT ;  /* 0x41e000000200742a */ /* 0x000fe40003fa6200 */
[----:B--2---:R-:W2:Y:S08]  /*6f70*/  F2I.F64 R65, R4 ;  /* 0x0000000400417311 */ /* 0x004eb00000301100 */
[----:B-12---:R-:W1:Y:S01]  /*6f80*/  I2F.F64 R76, R65 ;  /* 0x00000041004c7312 */ /* 0x006e620000201c00 */
[----:B------:R2:W-:Y:S01]  /*6f90*/  STL [R1], R65 ;  /* 0x0000004101007387 */ /* 0x0005e20000100800 */
[----:B-1----:R-:W1:-:S06]  /*6fa0*/  DFMA R4, -R76, c[0x2][0x8], R2 ;  /* 0x008002004c047a2b */ /* 0x002e4c0000000102 */
[----:B-1----:R-:W1:-:S06]  /*6fb0*/  DFMA R4, -R76, c[0x2][0x10], R4 ;  /* 0x008004004c047a2b */ /* 0x002e4c0000000104 */
[----:B-1----:R2:W1:Y:S01]  /*6fc0*/  DFMA R4, -R76, c[0x2][0x18], R4 ;  /* 0x008006004c047a2b */ /* 0x0024620000000104 */
[----:B------:R-:W-:Y:S05]  /*6fd0*/  @!P5 BRA `(.L_x_138) ;  /* 0x000000c00000d947 */ /* 0x000fea0003800000 */
[----:B------:R-:W-:Y:S01]  /*6fe0*/  BSSY B2, `(.L_x_139) ;  /* 0x0000005000027945 */ /* 0x000fe20003800000 */
[----:B--2---:R-:W-:Y:S01]  /*6ff0*/  IMAD.MOV.U32 R77, RZ, RZ, R2 ;  /* 0x000000ffff4d7224 */ /* 0x004fe200078e0002 */
[----:B------:R-:W-:Y:S01]  /*7000*/  MOV R73, 0x7030 ;  /* 0x0000703000497802 */ /* 0x000fe20000000f00 */
[----:B------:R-:W-:Y:S02]  /*7010*/  IMAD.MOV.U32 R76, RZ, RZ, R3 ;  /* 0x000000ffff4c7224 */ /* 0x000fe400078e0003 */
[----:B01---5:R-:W-:Y:S05]  /*7020*/  CALL.REL.NOINC `($triton_poi_fused_stack_6$__internal_trig_reduction_slowpathd) ;  /* 0x000055b000007944 */ /* 0x023fea0003c00000 */
[----:B------:R-:W-:Y:S05]  /*7030*/  BSYNC B2 ;  /* 0x0000000000027941 */ /* 0x000fea0003800000 */
.L_x_139:
[----:B------:R0:W5:Y:S01]  /*7040*/  LDL R65, [R1] ;  /* 0x0000000001417983 */ /* 0x0001620000100800 */
[----:B------:R-:W-:Y:S02]  /*7050*/  IMAD.MOV.U32 R4, RZ, RZ, R76 ;  /* 0x000000ffff047224 */ /* 0x000fe400078e004c */
[----:B------:R-:W-:Y:S01]  /*7060*/  IMAD.MOV.U32 R5, RZ, RZ, R77 ;  /* 0x000000ffff057224 */ /* 0x000fe200078e004d */
[----:B------:R-:W-:Y:S05]  /*7070*/  BRA `(.L_x_138) ;  /* 0x0000002000007947 */ /* 0x000fea0003800000 */
.L_x_137:
[----:B---34-:R2:W3:Y:S01]  /*7080*/  DMUL R4, RZ, R2 ;  /* 0x00000002ff047228 */ /* 0x0184e20000000000 */
[----:B------:R-:W-:-:S05]  /*7090*/  IMAD.MOV.U32 R65, RZ, RZ, RZ ;  /* 0x000000ffff417224 */ /* 0x000fca00078e00ff */
.L_x_138:
[----:B------:R-:W-:Y:S05]  /*70a0*/  BSYNC B1 ;  /* 0x0000000000017941 */ /* 0x000fea0003800000 */
.L_x_136:
[----:B--2--5:R-:W-:Y:S01]  /*70b0*/  LOP3.LUT P5, R2, R65, 0x1, RZ, 0xc0, !PT ;  /* 0x0000000141027812 */ /* 0x024fe200078ac0ff */
[----:B-1----:R-:W-:Y:S01]  /*70c0*/  IMAD.MOV.U32 R76, RZ, RZ, 0x8 ;  /* 0x00000008ff4c7424 */ /* 0x002fe200078e00ff */
[----:B------:R1:W-:Y:S01]  /*70d0*/  DFMA R146, R126, R194, R216 ;  /* 0x000000c27e92722b */ /* 0x0003e200000000d8 */
[----:B------:R-:W-:-:S02]  /*70e0*/  LOP3.LUT R67, R67, 0xffffffdf, RZ, 0xc0, !PT ;  /* 0xffffffdf43437812 */ /* 0x000fc400078ec0ff */
[----:B------:R-:W-:Y:S01]  /*70f0*/  IMAD.SHL.U32 R2, R2, 0x8, RZ ;  /* 0x0000000802027824 */ /* 0x000fe200078e00ff */
[----:B------:R-:W-:-:S03]  /*7100*/  DFMA R218, R128, R196, R218 ;  /* 0x000000c480da722b */ /* 0x000fc600000000da */
[----:B------:R-:W-:Y:S01]  /*7110*/  IMAD.WIDE.U32 R76, R2, R76, c[0x4][0x18] ;  /* 0x01000600024c7625 */ /* 0x000fe200078e004c */
[----:B------:R-:W-:-:S03]  /*7120*/  DFMA R148, R124, R192, R220 ;  /* 0x000000c07c94722b */ /* 0x000fc600000000dc */
[----:B------:R-:W-:Y:S01]  /*7130*/  IMAD.MOV.U32 R66, RZ, RZ, 0x3de5db65 ;  /* 0x3de5db65ff427424 */ /* 0x000fe200078e00ff */
[----:B------:R2:W4:Y:S01]  /*7140*/  LDG.E.64.CONSTANT R2, [R76.64+0x8] ;  /* 0x000008064c027981 */ /* 0x000522000c1e9b00 */
[----:B---3--:R-:W4:Y:S01]  /*7150*/  DMUL R92, R4, R4 ;  /* 0x00000004045c7228 */ /* 0x008f220000000000 */
[----:B------:R-:W-:Y:S02]  /*7160*/  @P5 LOP3.LUT R67, R67, 0x20, RZ, 0xfc, !PT ;  /* 0x0000002043435812 */ /* 0x000fe400078efcff */
[----:B------:R2:W3:Y:S01]  /*7170*/  LDG.E.64.CONSTANT R198, [R76.64+0x10] ;  /* 0x000010064cc67981 */ /* 0x0004e2000c1e9b00 */
[----:B------:R-:W-:-:S03]  /*7180*/  DFMA R150, R122, R190, R222 ;  /* 0x000000be7a96722b */ /* 0x000fc600000000de */
[----:B------:R2:W5:Y:S01]  /*7190*/  LDG.E.64.CONSTANT R200, [R76.64+0x18] ;  /* 0x000018064cc87981 */ /* 0x000562000c1e9b00 */
[----:B------:R-:W-:-:S03]  /*71a0*/  DFMA R152, R120, R188, R226 ;  /* 0x000000bc7898722b */ /* 0x000fc600000000e2 */
[----:B------:R2:W5:Y:S04]  /*71b0*/  LDG.E.64.CONSTANT R206, [R76.64+0x20] ;  /* 0x000020064cce7981 */ /* 0x000568000c1e9b00 */
[----:B------:R2:W5:Y:S04]  /*71c0*/  LDG.E.64.CONSTANT R210, [R76.64+0x28] ;  /* 0x000028064cd27981 */ /* 0x000568000c1e9b00 */
[----:B-1----:R2:W5:Y:S02]  /*71d0*/  LDG.E.64.CONSTANT R216, [R76.64+0x30] ;  /* 0x000030064cd87981 */ /* 0x002564000c1e9b00 */
[----:B--2---:R-:W-:Y:S01]  /*71e0*/  IMAD.MOV.U32 R76, RZ, RZ, 0x79785eba ;  /* 0x79785ebaff4c7424 */ /* 0x004fe200078e00ff */
[----:B------:R-:W-:-:S04]  /*71f0*/  FSEL R77, R66, -0.082518599927425384521, !P5 ;  /* 0xbda8ff83424d7808 */ /* 0x000fc80006800000 */
[----:B------:R-:W-:Y:S02]  /*7200*/  FSEL R76, -R76, 4.2945490664224492434e-19, !P5 ;  /* 0x20fd81644c4c7808 */ /* 0x000fe40006800100 */
[----:B------:R-:W-:Y:S01]  /*7210*/  ISETP.NE.AND P6, PT, R144, RZ, PT ;  /* 0x000000ff9000720c */ /* 0x000fe20003fc5270 */
[----:B------:R-:W-:Y:S01]  /*7220*/  DFMA R196, R118, R186, R228 ;  /* 0x000000ba76c4722b */ /* 0x000fe200000000e4 */
[----:B------:R-:W-:Y:S03]  /*7230*/  BSSY B1, `(.L_x_140) ;  /* 0x0000027000017945 */ /* 0x000fe60003800000 */
[----:B------:R-:W-:-:S04]  /*7240*/  DFMA R194, R116, R180, R230 ;  /* 0x000000b474c2722b */ /* 0x000fc800000000e6 */
        /* <DEDUP_REMOVED lines=10> */
[----:B0-----:R-:W-:-:S04]  /*72f0*/  DFMA R158, R94, R154, R224 ;  /* 0x0000009a5e9e722b */ /* 0x001fc800000000e0 */
[----:B----4-:R-:W3:-:S06]  /*7300*/  DFMA R2, R92, R76, R2 ;  /* 0x0000004c5c02722b */ /* 0x010ecc0000000002 */
[----:B---3--:R0:W1:Y:S02]  /*7310*/  DFMA R198, R92, R2, R198 ;  /* 0x000000025cc6722b */ /* 0x00806400000000c6 */
[----:B0-----:R-:W-:-:S04]  /*7320*/  LOP3.LUT R2, R145, 0x7fffffff, RZ, 0xc0, !PT ;  /* 0x7fffffff91027812 */ /* 0x001fc800078ec0ff */
[----:B------:R-:W-:-:S13]  /*7330*/  ISETP.EQ.AND P5, PT, R2, 0x7ff00000, PT ;  /* 0x7ff000000200780c */ /* 0x000fda0003fa2270 */
[----:B------:R-:W-:Y:S05]  /*7340*/  @!P6 BRA P5, `(.L_x_141) ;  /* 0x000001300000e947 */ /* 0x000fea0002800000 */
[----:B-1----:R-:W0:-:S04]  /*7350*/  DMUL R2, R144, c[0x2][0x0] ;  /* 0x0080000090027a28 */ /* 0x002e080000000000 */
        /* <DEDUP_REMOVED lines=14> */
.L_x_143:
[----:B------:R0:W5:Y:S01]  /*7440*/  LDL R66, [R1] ;  /* 0x0000000001427983 */ /* 0x0001620000100800 */
[----:B------:R-:W-:Y:S02]  /*7450*/  IMAD.MOV.U32 R2, RZ, RZ, R76 ;  /* 0x000000ffff027224 */ /* 0x000fe400078e004c */
[----:B------:R-:W-:Y:S01]  /*7460*/  IMAD.MOV.U32 R3, RZ, RZ, R77 ;  /* 0x000000ffff037224 */ /* 0x000fe200078e004d */
[----:B------:R-:W-:Y:S05]  /*7470*/  BRA `(.L_x_142) ;  /* 0x0000002000007947 */ /* 0x000fea0003800000 */
.L_x_141:
[----:B-1----:R0:W1:Y:S01]  /*7480*/  DMUL R2, RZ, R144 ;  /* 0x00000090ff027228 */ /* 0x0020620000000000 */
[----:B------:R-:W-:-:S05]  /*7490*/  IMAD.MOV.U32 R66, RZ, RZ, RZ ;  /* 0x000000ffff427224 */ /* 0x000fca00078e00ff */
.L_x_142:
[----:B------:R-:W-:Y:S05]  /*74a0*/  BSYNC B1 ;  /* 0x0000000000017941 */ /* 0x000fea0003800000 */
.L_x_140:
[----:B------:R-:W-:Y:S01]  /*74b0*/  ISETP.GE.AND P5, PT, R185, 0x100, PT ;  /* 0x00000100b900780c */ /* 0x000fe20003fa6270 */
[----:B------:R-:W2:Y:S03]  /*74c0*/  LDL.LU.64 R208, [R1+0x38] ;  /* 0x0000380001d07983 */ /* 0x000ea60000300a00 */
[----:B------:R-:W-:Y:S01]  /*74d0*/  ISETP.GT.AND P5, PT, R70, 0x2, !P5 ;  /* 0x000000024600780c */ /* 0x000fe20006fa4270 */
[----:B------:R-:W-:Y:S01]  /*74e0*/  CS2R R82, SRZ ;  /* 0x0000000000527805 */ /* 0x000fe2000001ff00 */
[----:B------:R-:W3:Y:S04]  /*74f0*/  LDL.LU.64 R86, [R1+0x48] ;  /* 0x0000480001567983 */ /* 0x000ee80000300a00 */
[----:B------:R-:W4:Y:S04]  /*7500*/  LDL.LU.64 R204, [R1+0x40] ;  /* 0x0000400001cc7983 */ /* 0x000f280000300a00 */
[----:B------:R-:W4:Y:S04]  /*7510*/  LDL.LU.64 R88, [R1+0x30] ;  /* 0x0000300001587983 */ /* 0x000f280000300a00 */
[----:B------:R-:W4:Y:S01]  /*7520*/  @P5 LDG.E.EL R82, [R142.64] ;  /* 0x000000068e525981 */ /* 0x000f22000c2e1900 */
[----:B------:R-:W-:-:S03]  /*7530*/  ISETP.GT.AND P5, PT, R71, 0x2, PT ;  /* 0x000000024700780c */ /* 0x000fc60003fa4270 */
[----:B------:R-:W4:Y:S01]  /*7540*/  LDL.LU.64 R160, [R1+0x50] ;  /* 0x0000500001a07983 */ /* 0x000f220000300a00 */
[----:B------:R-:W-:Y:S01]  /*7550*/  ISETP.LT.AND P6, PT, R185, 0x100, P5 ;  /* 0x00000100b900780c */ /* 0x000fe20002fc1270 */
[----:B------:R-:W-:Y:S01]  /*7560*/  CS2R R80, SRZ ;  /* 0x0000000000507805 */ /* 0x000fe2000001ff00 */
[----:B-1----:R-:W-:Y:S01]  /*7570*/  CS2R R76, SRZ ;  /* 0x00000000004c7805 */ /* 0x002fe2000001ff00 */
[----:B------:R-:W4:Y:S04]  /*7580*/  LDL.LU.64 R162, [R1+0x58] ;  /* 0x0000580001a27983 */ /* 0x000f280000300a00 */
[----:B------:R-:W4:Y:S04]  /*7590*/  LDL.LU.64 R164, [R1+0x60] ;  /* 0x0000600001a47983 */ /* 0x000f280000300a00 */
[----:B------:R-:W4:Y:S04]  /*75a0*/  LDL.LU.64 R166, [R1+0xa0] ;  /* 0x0000a00001a67983 */ /* 0x000f280000300a00 */
[----:B------:R-:W4:Y:S01]  /*75b0*/  @P6 LDG.E.EL R81, [R142.64] ;  /* 0x000000068e516981 */ /* 0x000f22000c2e1900 */
[----:B------:R-:W-:-:S03]  /*75c0*/  ISETP.GT.AND P6, PT, R70, 0x2, !P2 ;  /* 0x000000024600780c */ /* 0x000fc600057c4270 */
[----:B------:R-:W4:Y:S04]  /*75d0*/  LDL.LU.64 R168, [R1+0xb8] ;  /* 0x0000b80001a87983 */ /* 0x000f280000300a00 */
[----:B------:R-:W4:Y:S04]  /*75e0*/  LDL.LU.64 R228, [R1+0xc0] ;  /* 0x0000c00001e47983 */ /* 0x000f280000300a00 */
[----:B------:R-:W4:Y:S04]  /*75f0*/  LDL.LU.64 R154, [R1+0xb0] ;  /* 0x0000b000019a7983 */ /* 0x000f280000300a00 */
[----:B------:R-:W4:Y:S01]  /*7600*/  @P6 LDG.E.EL R77, [R132.64] ;  /* 0x00000006844d6981 */ /* 0x000f22000c2e1900 */
[----:B------:R-:W-:Y:S01]  /*7610*/  ISETP.GT.AND P6, PT, R71, 0x2, !P2 ;  /* 0x000000024700780c */ /* 0x000fe200057c4270 */
[----:B------:R-:W-:-:S02]  /*7620*/  IMAD.MOV.U32 R73, RZ, RZ, RZ ;  /* 0x000000ffff497224 */ /* 0x000fc400078e00ff */
[----:B------:R-:W4:Y:S04]  /*7630*/  LDL.LU.64 R226, [R1+0x98] ;  /* 0x0000980001e27983 */ /* 0x000f280000300a00 */
[----:B------:R-:W4:Y:S04]  /*7640*/  LDL.LU.64 R224, [R1+0xa8] ;  /* 0x0000a80001e07983 */ /* 0x000f280000300a00 */
[----:B------:R-:W4:Y:S04]  /*7650*/  LDL.LU.64 R222, [R1+0x90] ;  /* 0x0000900001de7983 */ /* 0x000f280000300a00 */
[----:B------:R-:W4:Y:S01]  /*7660*/  @P6 LDG.E.EL R76, [R132.64] ;  /* 0x00000006844c6981 */ /* 0x000f22000c2e1900 */
[----:B------:R-:W-:Y:S01]  /*7670*/  ISETP.GT.AND P6, PT, R70, 0x2, !P1 ;  /* 0x000000024600780c */ /* 0x000fe20004fc4270 */
[----:B------:R-:W-:-:S02]  /*7680*/  CS2R R202, SRZ ;  /* 0x0000000000ca7805 */ /* 0x000fc4000001ff00 */
[----:B0-----:R-:W4:Y:S04]  /*7690*/  LDL.LU.64 R144, [R1+0x78] ;  /* 0x0000780001907983 */ /* 0x001f280000300a00 */
[----:B------:R-:W4:Y:S04]  /*76a0*/  LDL.LU.64 R220, [R1+0x70] ;  /* 0x0000700001dc7983 */ /* 0x000f280000300a00 */
[----:B------:R-:W4:Y:S04]  /*76b0*/  LDL.LU.64 R174, [R1+0x68] ;  /* 0x0000680001ae7983 */ /* 0x000f280000300a00 */
[----:B------:R0:W4:Y:S01]  /*76c0*/  @P6 LDG.E.EL R73, [R130.64] ;  /* 0x0000000682496981 */ /* 0x000122000c2e1900 */
[----:B------:R-:W-:Y:S01]  /*76d0*/  ISETP.GT.AND P6, PT, R71, 0x2, !P1 ;  /* 0x000000024700780c */ /* 0x000fe20004fc4270 */
[----:B------:R-:W-:-:S12]  /*76e0*/  CS2R R212, SRZ ;  /* 0x0000000000d47805 */ /* 0x000fd8000001ff00 */
[----:B------:R0:W5:Y:S01]  /*76f0*/  @P6 LDG.E.EL R202, [R130.64] ;  /* 0x0000000682ca6981 */ /* 0x000162000c2e1900 */
[----:B------:R-:W-:Y:S02]  /*7700*/  ISETP.GT.AND P6, PT, R70, 0x2, !P0 ;  /* 0x000000024600780c */ /* 0x000fe400047c4270 */
[----:B------:R-:W-:Y:S01]  /*7710*/  LOP3.LUT R67, R67, 0xbfffffff, RZ, 0xc0, !PT ;  /* 0xbfffffff43437812 */ /* 0x000fe200078ec0ff */
[----:B------:R-:W-:-:S03]  /*7720*/  IMAD.MOV.U32 R214, RZ, RZ, RZ ;  /* 0x000000ffffd67224 */ /* 0x000fc600078e00ff */
[----:B------:R-:W-:-:S07]  /*7730*/  @P3 LOP3.LUT R67, R67, 0x40000000, RZ, 0xfc, !PT ;  /* 0x4000000043433812 */ /* 0x000fce00078efcff */
[----:B------:R1:W5:Y:S01]  /*7740*/  @P6 LDG.E.EL R213, [R90.64] ;  /* 0x000000065ad56981 */ /* 0x000362000c2e1900 */
[----:B------:R-:W-:Y:S02]  /*7750*/  ISETP.GT.AND P6, PT, R71, 0x2, !P0 ;  /* 0x000000024700780c */ /* 0x000fe400047c4270 */
[----:B------:R-:W-:-:S04]  /*7760*/  ISETP.GT.AND P3, PT, R185, 0xff, PT ;  /* 0x000000ffb900780c */ /* 0x000fc80003f64270 */
[----:B------:R-:W-:Y:S01]  /*7770*/  ISETP.GT.AND P3, PT, R70, 0x2, P3 ;  /* 0x000000024600780c */ /* 0x000fe20001f64270 */
[----:B------:R-:W-:-:S06]  /*7780*/  CS2R R78, SRZ ;  /* 0x00000000004e7805 */ /* 0x000fcc000001ff00 */
[----:B------:R1:W5:Y:S01]  /*7790*/  @P6 LDG.E.EL R214, [R90.64] ;  /* 0x000000065ad66981 */ /* 0x000362000c2e1900 */
[----:B------:R-:W-:-:S05]  /*77a0*/  ISETP.GT.AND P6, PT, R185, 0xff, P5 ;  /* 0x000000ffb900780c */ /* 0x000fca0002fc4270 */
[----:B------:R-:W4:Y:S01]  /*77b0*/  @P3 LDG.E.EL R78, [R140.64+-0xc00] ;  /* 0xfff400068c4e3981 */ /* 0x000f22000c2e1900 */
[----:B------:R-:W-:-:S07]  /*77c0*/  ISETP.GT.AND P3, PT, R184, 0xff, PT ;  /* 0x000000ffb800780c */ /* 0x000fce0003f64270 */
[----:B------:R-:W4:Y:S01]  /*77d0*/  @P6 LDG.E.EL R79, [R140.64+-0xc00] ;  /* 0xfff400068c4f6981 */ /* 0x000f22000c2e1900 */
[----:B------:R-:W-:Y:S01]  /*77e0*/  ISETP.GT.AND P6, PT, R70, 0x2, P3 ;  /* 0x000000024600780c */ /* 0x000fe20001fc4270 */
[----:B------:R-:W-:-:S12]  /*77f0*/  IMAD.MOV.U32 R84, RZ, RZ, RZ ;  /* 0x000000ffff547224 */ /* 0x000fd800078e00ff */
[----:B------:R-:W4:Y:S01]  /*7800*/  @P6 LDG.E.EL R83, [R138.64+-0xc00] ;  /* 0xfff400068a536981 */ /* 0x000f22000c2e1900 */
[----:B------:R-:W-:-:S13]  /*7810*/  ISETP.GT.AND P6, PT, R71, 0x2, P3 ;  /* 0x000000024700780c */ /* 0x000fda0001fc4270 */
[----:B------:R-:W4:Y:S01]  /*7820*/  @P6 LDG.E.EL R84, [R138.64+-0xc00] ;  /* 0xfff400068a546981 */ /* 0x000f22000c2e1900 */
[----:B------:R-:W-:-:S04]  /*7830*/  ISETP.GT.AND P3, PT, R183, 0xff, PT ;  /* 0x000000ffb700780c */ /* 0x000fc80003f64270 */
[----:B------:R-:W-:Y:S01]  /*7840*/  ISETP.GT.AND P6, PT, R70, 0x2, P3 ;  /* 0x000000024600780c */ /* 0x000fe20001fc4270 */
[----:B------:R-:W-:-:S12]  /*7850*/  IMAD.MOV.U32 R183, RZ, RZ, RZ ;  /* 0x000000ffffb77224 */ /* 0x000fd800078e00ff */
[----:B------:R0:W4:Y:S01]  /*7860*/  @P6 LDG.E.EL R80, [R136.64+-0xc00] ;  /* 0xfff4000688506981 */ /* 0x000122000c2e1900 */
[----:B------:R-:W-:-:S13]  /*7870*/  ISETP.GT.AND P6, PT, R71, 0x2, P3 ;  /* 0x000000024700780c */ /* 0x000fda0001fc4270 */
[----:B------:R0:W5:Y:S01]  /*7880*/  @P6 LDG.E.EL R183, [R136.64+-0xc00] ;  /* 0xfff4000688b76981 */ /* 0x000162000c2e1900 */
[----:B------:R-:W-:-:S04]  /*7890*/  ISETP.GT.AND P6, PT, R182, 0xff, PT ;  /* 0x000000ffb600780c */ /* 0x000fc80003fc4270 */
[----:B------:R-:W-:Y:S02]  /*78a0*/  ISETP.GT.AND P3, PT, R70, 0x2, P6 ;  /* 0x000000024600780c */ /* 0x000fe40003764270 */
[----:B------:R-:W-:-:S11]  /*78b0*/  ISETP.GT.AND P6, PT, R71, 0x2, P6 ;  /* 0x000000024700780c */ /* 0x000fd600037c4270 */
[----:B------:R0:W5:Y:S04]  /*78c0*/  @P3 LDG.E.EL R203, [R134.64+-0xc00] ;  /* 0xfff4000686cb3981 */ /* 0x000168000c2e1900 */
[----:B------:R0:W5:Y:S01]  /*78d0*/  @P6 LDG.E.EL R212, [R134.64+-0xc00] ;  /* 0xfff4000686d46981 */ /* 0x000162000c2e1900 */
[----:B------:R-:W-:Y:S01]  /*78e0*/  ISETP.GE.AND P6, PT, R185, 0x100, PT ;  /* 0x00000100b900780c */ /* 0x000fe20003fc6270 */
[----:B--2---:R2:W-:Y:S02]  /*78f0*/  DFMA R146, R126, R146, R208 ;  /* 0x000000927e92722b */ /* 0x0045e400000000d0 */
[----:B--2---:R-:W-:Y:S02]  /*7900*/  IMAD.MOV.U32 R208, RZ, RZ, 0x8 ;  /* 0x00000008ffd07424 */ /* 0x004fe400078e00ff */
[----:B---3--:R2:W-:-:S02]  /*7910*/  DFMA R150, R122, R150, R86 ;  /* 0x000000967a96722b */ /* 0x0085c40000000056 */
[----:B--2---:R-:W2:Y:S02]  /*7920*/  LDL.LU.64 R86, [R1+0xe0] ;  /* 0x0000e00001567983 */ /* 0x004ea40000300a00 */
[----:B----4-:R3:W-:Y:S01]  /*7930*/  DFMA R148, R124, R148, R204 ;  /* 0x000000947c94722b */ /* 0x0107e200000000cc */
[----:B------:R-:W-:Y:S02]  /*7940*/  SEL R82, R82, R78, !P6 ;  /* 0x0000004e52527207 */ /* 0x000fe40007000000 */
[----:B------:R-:W-:Y:S02]  /*7950*/  SEL R81, R81, R79, !P6 ;  /* 0x0000004f51517207 */ /* 0x000fe40007000000 */
[----:B------:R-:W-:Y:S02]  /*7960*/  SEL R215, R76, R84, !P2 ;  /* 0x000000544cd77207 */ /* 0x000fe40005000000 */
[----:B-----5:R-:W-:-:S05]  /*7970*/  LOP3.LUT P6, R76, R66, 0x1, RZ, 0xc0, !PT ;  /* 0x00000001424c7812 */ /* 0x020fca00078cc0ff */
[----:B------:R-:W-:-:S04]  /*7980*/  IMAD.SHL.U32 R76, R76, 0x8, RZ ;  /* 0x000000084c4c7824 */ /* 0x000fc800078e00ff */
[----:B------:R-:W-:-:S05]  /*7990*/  IMAD.WIDE.U32 R208, R76, R208, c[0x4][0x18] ;  /* 0x010006004cd07625 */ /* 0x000fca00078e00d0 */
[----:B------:R4:W2:Y:S01]  /*79a0*/  LDG.E.64.CONSTANT R78, [R208.64+0x8] ;  /* 0x00000806d04e7981 */ /* 0x0008a2000c1e9b00 */
[----:B0-----:R-:W-:-:S03]  /*79b0*/  SEL R134, R77, R83, !P2 ;  /* 0x000000534d867207 */ /* 0x001fc60005000000 */
[----:B------:R4:W2:Y:S04]  /*79c0*/  LDG.E.64.CONSTANT R76, [R208.64+0x10] ;  /* 0x00001006d04c7981 */ /* 0x0008a8000c1e9b00 */
[----:B------:R4:W2:Y:S04]  /*79d0*/  LDG.E.64.CONSTANT R142, [R208.64+0x18] ;  /* 0x00001806d08e7981 */ /* 0x0008a8000c1e9b00 */
[----:B------:R4:W5:Y:S04]  /*79e0*/  LDG.E.64.CONSTANT R184, [R208.64+0x20] ;  /* 0x00002006d0b87981 */ /* 0x000968000c1e9b00 */
[----:B---3--:R4:W5:Y:S04]  /*79f0*/  LDG.E.64.CONSTANT R204, [R208.64+0x28] ;  /* 0x00002806d0cc7981 */ /* 0x008968000c1e9b00 */
[----:B----4-:R-:W5:Y:S01]  /*7a00*/  LDG.E.64.CONSTANT R208, [R208.64+0x30] ;  /* 0x00003006d0d07981 */ /* 0x010f62000c1e9b00 */
[----:B------:R-:W-:Y:S01]  /*7a10*/  F2F.F64.F32 R82, R82 ;  /* 0x0000005200527310 */ /* 0x000fe20000201800 */
[----:B------:R-:W-:-:S02]  /*7a20*/  IMAD.MOV.U32 R84, RZ, RZ, 0x79785eba ;  /* 0x79785ebaff547424 */ /* 0x000fc400078e00ff */
[----:B------:R-:W-:Y:S01]  /*7a30*/  IMAD.MOV.U32 R85, RZ, RZ, 0x3de5db65 ;  /* 0x3de5db65ff557424 */ /* 0x000fe200078e00ff */
[----:B------:R0:W-:Y:S01]  /*7a40*/  DFMA R138, R94, R158, R88 ;  /* 0x0000009e5e8a722b */ /* 0x0001e20000000058 */
[----:B------:R-:W-:Y:S02]  /*7a50*/  LOP3.LUT P3, RZ, R67, 0x40000000, RZ, 0xc0, !PT ;  /* 0x4000000043ff7812 */ /* 0x000fe4000786c0ff */
[----:B------:R-:W-:Y:S01]  /*7a60*/  FSEL R84, -R84, 4.2945490664224492434e-19, !P6 ;  /* 0x20fd816454547808 */ /* 0x000fe20007000100 */
[----:B0-----:R-:W0:Y:S01]  /*7a70*/  F2F.F64.F32 R158, R81 ;  /* 0x00000051009e7310 */ /* 0x001e220000201800 */
[----:B------:R-:W-:Y:S01]  /*7a80*/  FSEL R85, R85, -0.082518599927425384521, !P6 ;  /* 0xbda8ff8355557808 */ /* 0x000fe20007000000 */
[----:B-1----:R-:W2:Y:S01]  /*7a90*/  DMUL R90, R2, R2 ;  /* 0x00000002025a7228 */ /* 0x002ea20000000000 */
[----:B------:R-:W-:-:S04]  /*7aa0*/  LOP3.LUT R67, R67, 0xffffffef, RZ, 0xc0, !PT ;  /* 0xffffffef43437812 */ /* 0x000fc800078ec0ff */
[----:B------:R-:W-:Y:S02]  /*7ab0*/  @P6 LOP3.LUT R67, R67, 0x10, RZ, 0xfc, !PT ;  /* 0x0000001043436812 */ /* 0x000fe400078efcff */
[----:B------:R-:W-:Y:S02]  /*7ac0*/  ISETP.GT.AND P6, PT, R70, 0x2, PT ;  /* 0x000000024600780c */ /* 0x000fe40003fc4270 */
[----:B------:R-:W-:Y:S01]  /*7ad0*/  LOP3.LUT R67, R67, 0xfffffffe, RZ, 0xc0, !PT ;  /* 0xfffffffe43437812 */ /* 0x000fe200078ec0ff */
[----:B0-----:R-:W-:Y:S01]  /*7ae0*/  DMUL R158, R158, R48 ;  /* 0x000000309e9e7228 */ /* 0x001fe20000000000 */
[----:B------:R-:W0:Y:S09]  /*7af0*/  F2F.F64.F32 R134, R134 ;  /* 0x0000008600867310 */ /* 0x000e320000201800 */
[----:B------:R-:W-:Y:S01]  /*7b00*/  @P6 LOP3.LUT R67, R67, 0x1, RZ, 0xfc, !PT ;  /* 0x0000000143436812 */ /* 0x000fe200078efcff */
        /* <DEDUP_REMOVED lines=14> */
[----:B------:R1:W-:Y:S02]  /*7bf0*/  DFMA R170, R92, R198, R200 ;  /* 0x000000c65caa722b */ /* 0x0003e400000000c8 */
[----:B-1----:R-:W-:Y:S02]  /*7c00*/  SEL R201, R73, R80, !P1 ;  /* 0x0000005049c97207 */ /* 0x002fe40004800000 */
[----:B--2---:R-:W-:-:S04]  /*7c10*/  DFMA R84, R90, R84, R78 ;  /* 0x000000545a54722b */ /* 0x004fc8000000004e */
[----:B------:R-:W1:-:S10]  /*7c20*/  DMUL R78, R82, R68 ;  /* 0x00000044524e7228 */ /* 0x000e540000000000 */
[----:B-1----:R-:W-:Y:S02]  /*7c30*/  LOP3.LUT R48, R79, 0x7fffffff, RZ, 0xc0, !PT ;  /* 0x7fffffff4f307812 */ /* 0x002fe400078ec0ff */
[----:B------:R-:W-:Y:S02]  /*7c40*/  ISETP.NE.AND P6, PT, R78, RZ, PT ;  /* 0x000000ff4e00720c */ /* 0x000fe40003fc5270 */
[----:B------:R-:W-:Y:S01]  /*7c50*/  ISETP.EQ.AND P2, PT, R48, 0x7ff00000, PT ;  /* 0x7ff000003000780c */ /* 0x000fe20003f42270 */
[----:B------:R-:W1:-:S04]  /*7c60*/  DFMA R76, R90, R84, R76 ;  /* 0x000000545a4c722b */ /* 0x000e48000000004c */
[----:B------:R2:W3:-:S04]  /*7c70*/  DFMA R68, R128, R218, R86 ;  /* 0x000000da8044722b */ /* 0x0004c80000000056 */
[----:B-1----:R2:W1:-:S04]  /*7c80*/  DFMA R142, R90, R76, R142 ;  /* 0x0000004c5a8e722b */ /* 0x002448000000008e */
[----:B------:R-:W-:Y:S05]  /*7c90*/  @!P6 BRA P2, `(.L_x_145) ;  /* 0x000001600000e947 */ /* 0x000fea0001000000 */
[C---:B0123--:R-:W0:Y:S01]  /*7ca0*/  DMUL R48, R78.reuse, c[0x2][0x0] ;  /* 0x008000004e307a28 */ /* 0x04fe220000000000 */
        /* <DEDUP_REMOVED lines=15> */
.L_x_148:
[----:B------:R0:W5:Y:S01]  /*7da0*/  LDL R200, [R1] ;  /* 0x0000000001c87983 */ /* 0x0001620000100800 */
[----:B------:R-:W-:Y:S02]  /*7db0*/  IMAD.MOV.U32 R48, RZ, RZ, R76 ;  /* 0x000000ffff307224 */ /* 0x000fe400078e004c */
[----:B------:R-:W-:Y:S02]  /*7dc0*/  IMAD.MOV.U32 R49, RZ, RZ, R77 ;  /* 0x000000ffff317224 */ /* 0x000fe400078e004d */
.L_x_147:
[----:B------:R-:W-:Y:S05]  /*7dd0*/  BSYNC B2 ;  /* 0x0000000000027941 */ /* 0x000fea0003800000 */
.L_x_146:
[----:B-1---5:R-:W-:Y:S01]  /*7de0*/  IADD3 R200, R200, 0x1, RZ ;  /* 0x00000001c8c87810 */ /* 0x022fe20007ffe0ff */
[----:B------:R-:W-:Y:S05]  /*7df0*/  BRA `(.L_x_149) ;  /* 0x0000002000007947 */ /* 0x000fea0003800000 */
.L_x_145:
[----:B0123--:R0:W1:Y:S01]  /*7e00*/  DMUL R48, RZ, R78 ;  /* 0x0000004eff307228 */ /* 0x00f0620000000000 */
[----:B------:R-:W-:-:S05]  /*7e10*/  IMAD.MOV.U32 R200, RZ, RZ, 0x1 ;  /* 0x00000001ffc87424 */ /* 0x000fca00078e00ff */
.L_x_149:
[----:B------:R-:W-:Y:S05]  /*7e20*/  BSYNC B1 ;  /* 0x0000000000017941 */ /* 0x000fea0003800000 */
.L_x_144:
[----:B------:R-:W2:Y:S04]  /*7e30*/  LDL.LU.64 R176, [R1+0xe8] ;  /* 0x0000e80001b07983 */ /* 0x000ea80000300a00 */
[----:B------:R-:W3:Y:S04]  /*7e40*/  LDL.LU.64 R80, [R1+0x120] ;  /* 0x0001200001507983 */ /* 0x000ee80000300a00 */
[----:B0-----:R-:W4:Y:S04]  /*7e50*/  LDL.LU.64 R78, [R1+0x128] ;  /* 0x00012800014e7983 */ /* 0x001f280000300a00 */
[----:B------:R-:W3:Y:S04]  /*7e60*/  LDL.LU.64 R76, [R1+0x140] ;  /* 0x00014000014c7983 */ /* 0x000ee80000300a00 */
[----:B------:R-:W4:Y:S04]  /*7e70*/  LDL.LU.64 R172, [R1+0xf0] ;  /* 0x0000f00001ac7983 */ /* 0x000f280000300a00 */
[----:B------:R-:W4:Y:S04]  /*7e80*/  LDL.LU.64 R86, [R1+0x100] ;  /* 0x0001000001567983 */ /* 0x000f280000300a00 */
[----:B------:R-:W4:Y:S04]  /*7e90*/  LDL.LU.64 R84, [R1+0x108] ;  /* 0x0001080001547983 */ /* 0x000f280000300a00 */
[----:B------:R-:W4:Y:S01]  /*7ea0*/  LDL.LU.64 R186, [R1+0x168] ;  /* 0x0001680001ba7983 */ /* 0x000f220000300a00 */
[----:B------:R-:W-:-:S03]  /*7eb0*/  IMAD.MOV.U32 R198, RZ, RZ, 0x8 ;  /* 0x00000008ffc67424 */ /* 0x000fc600078e00ff */
[----:B------:R-:W4:Y:S04]  /*7ec0*/  LDL.LU.64 R82, [R1+0xd0] ;  /* 0x0000d00001527983 */ /* 0x000f280000300a00 */
[----:B------:R-:W4:Y:S01]  /*7ed0*/  LDL.LU.64 R180, [R1+0x150] ;  /* 0x0001500001b47983 */ /* 0x000f220000300a00 */
[----:B------:R-:W-:-:S03]  /*7ee0*/  SEL R202, R202, R183, !P1 ;  /* 0x000000b7caca7207 */ /* 0x000fc60004800000 */
[----:B------:R-:W4:Y:S04]  /*7ef0*/  LDL.LU.64 R192, [R1+0x160] ;  /* 0x0001600001c07983 */ /* 0x000f280000300a00 */
[----:B------:R-:W4:Y:S04]  /*7f00*/  LDL.LU.64 R194, [R1+0x170] ;  /* 0x0001700001c27983 */ /* 0x000f280000300a00 */
[----:B------:R-:W4:Y:S04]  /*7f10*/  LDL.LU.64 R190, [R1+0x158] ;  /* 0x0001580001be7983 */ /* 0x000f280000300a00 */
[----:B------:R-:W4:Y:S04]  /*7f20*/  LDL.LU.64 R188, [R1+0x118] ;  /* 0x0001180001bc7983 */ /* 0x000f280000300a00 */
[----:B------:R-:W4:Y:S04]  /*7f30*/  LDL.LU.64 R174, [R1+0x110] ;  /* 0x0001100001ae7983 */ /* 0x000f280000300a00 */
[----:B------:R-:W4:Y:S01]  /*7f40*/  LDL.LU.64 R88, [R1+0xf8] ;  /* 0x0000f80001587983 */ /* 0x000f220000300a00 */
[----:B--2---:R0:W-:-:S02]  /*7f50*/  DFMA R178, R128, R68, R176 ;  /* 0x0000004480b2722b */ /* 0x0041c400000000b0 */
[----:B0-----:R-:W-:-:S05]  /*7f60*/  LOP3.LUT P2, R68, R200, 0x1, RZ, 0xc0, !PT ;  /* 0x00000001c8447812 */ /* 0x001fca000784c0ff */
[----:B------:R-:W-:-:S04]  /*7f70*/  IMAD.SHL.U32 R68, R68, 0x8, RZ ;  /* 0x0000000844447824 */ /* 0x000fc800078e00ff */
[----:B------:R-:W-:Y:S01]  /*7f80*/  IMAD.WIDE.U32 R198, R68, R198, c[0x4][0x18] ;  /* 0x0100060044c67625 */ /* 0x000fe200078e00c6 */
[----:B---3--:R0:W-:-:S04]  /*7f90*/  DFMA R160, R120, R160, R80 ;  /* 0x000000a078a0722b */ /* 0x0081c80000000050 */
[----:B0-----:R0:W2:Y:S01]  /*7fa0*/  LDG.E.64.CONSTANT R80, [R198.64+0x8] ;  /* 0x00000806c6507981 */ /* 0x0010a2000c1e9b00 */
[----:B----4-:R3:W-:-:S03]  /*7fb0*/  DFMA R162, R118, R162, R78 ;  /* 0x000000a276a2722b */ /* 0x0107c6000000004e */
[----:B---3--:R0:W3:Y:S01]  /*7fc0*/  LDG.E.64.CONSTANT R78, [R198.64+0x10] ;  /* 0x00001006c64e7981 */ /* 0x0080e2000c1e9b00 */
[----:B------:R4:W-:-:S03]  /*7fd0*/  DFMA R164, R116, R164, R76 ;  /* 0x000000a474a4722b */ /* 0x0009c6000000004c */
[----:B----4-:R0:W4:Y:S01]  /*7fe0*/  LDG.E.64.CONSTANT R76, [R198.64+0x18] ;  /* 0x00001806c64c7981 */ /* 0x010122000c1e9b00 */
[----:B------:R1:W-:-:S03]  /*7ff0*/  DFMA R176, R126, R146, R172 ;  /* 0x000000927eb0722b */ /* 0x0003c600000000ac */
[----:B-1----:R0:W4:Y:S01]  /*8000*/  LDG.E.64.CONSTANT R146, [R198.64+0x20] ;  /* 0x00002006c6927981 */ /* 0x002122000c1e9b00 */
[----:B------:R1:W-:-:S03]  /*8010*/  DFMA R172, R124, R148, R86 ;  /* 0x000000947cac722b */ /* 0x0003c60000000056 */
[----:B-1----:R-:W4:Y:S01]  /*8020*/  LDL.LU.64 R86, [R1+0xc8] ;  /* 0x0000c80001567983 */ /* 0x002f220000300a00 */
[----:B------:R1:W-:-:S03]  /*8030*/  DFMA R182, R122, R150, R84 ;  /* 0x000000967ab6722b */ /* 0x0003c60000000054 */
[----:B-1----:R-:W4:Y:S01]  /*8040*/  LDL.LU.64 R84, [R1+0x80] ;  /* 0x0000800001547983 */ /* 0x002f220000300a00 */
[----:B------:R1:W-:-:S03]  /*8050*/  DFMA R166, R114, R166, R186 ;  /* 0x000000a672a6722b */ /* 0x0003c600000000ba */
[----:B-1----:R0:W5:Y:S04]  /*8060*/  LDG.E.64.CONSTANT R186, [R198.64+0x28] ;  /* 0x00002806c6ba7981 */ /* 0x002168000c1e9b00 */
[----:B0-----:R-:W5:Y:S01]  /*8070*/  LDG.E.64.CONSTANT R198, [R198.64+0x30] ;  /* 0x00003006c6c67981 */ /* 0x001f62000c1e9b00 */
[----:B------:R0:W-:Y:S01]  /*8080*/  DFMA R132, R98, R132, R82 ;  /* 0x000000846284722b */ /* 0x0001e20000000052 */
[----:B------:R-:W-:Y:S02]  /*8090*/  IMAD.MOV.U32 R68, RZ, RZ, 0x3de5db65 ;  /* 0x3de5db65ff447424 */ /* 0x000fe400078e00ff */
[----:B0-----:R-:W-:-:S03]  /*80a0*/  IMAD.MOV.U32 R82, RZ, RZ, 0x79785eba ;  /* 0x79785ebaff527424 */ /* 0x001fc600078e00ff */
[----:B------:R-:W-:Y:S01]  /*80b0*/  FSEL R83, R68, -0.082518599927425384521, !P2 ;  /* 0xbda8ff8344537808 */ /* 0x000fe20005000000 */
[----:B------:R-:W2:Y:S01]  /*80c0*/  DMUL R68, R48, R48 ;  /* 0x0000003030447228 */ /* 0x000ea20000000000 */
[----:B------:R-:W-:Y:S02]  /*80d0*/  FSEL R82, -R82, 4.2945490664224492434e-19, !P2 ;  /* 0x20fd816452527808 */ /* 0x000fe40005000100 */
[----:B------:R-:W-:Y:S01]  /*80e0*/  LOP3.LUT R67, R67, 0xfffffff7, RZ, 0xc0, !PT ;  /* 0xfffffff743437812 */ /* 0x000fe200078ec0ff */
[----:B------:R0:W-:Y:S02]  /*80f0*/  DMUL R134, R134, R50 ;  /* 0x0000003286867228 */ /* 0x0001e40000000000 */
[----:B0-----:R-:W-:Y:S02]  /*8100*/  LOP3.LUT R50, R159, 0x7fffffff, RZ, 0xc0, !PT ;  /* 0x7fffffff9f327812 */ /* 0x001fe400078ec0ff */
[----:B------:R-:W-:Y:S02]  /*8110*/  @P2 LOP3.LUT R67, R67, 0x8, RZ, 0xfc, !PT ;  /* 0x0000000843432812 */ /* 0x000fe400078efcff */
[----:B------:R-:W-:-:S02]  /*8120*/  ISETP.EQ.AND P1, PT, R50, 0x7ff00000, PT ;  /* 0x7ff000003200780c */ /* 0x000fc40003f22270 */
[----:B------:R-:W-:Y:S01]  /*8130*/  ISETP.NE.AND P2, PT, R158, RZ, PT ;  /* 0x000000ff9e00720c */ /* 0x000fe20003f45270 */
[----:B------:R0:W-:Y:S02]  /*8140*/  DFMA R152, R104, R152, R180 ;  /* 0x000000986898722b */ /* 0x0001e400000000b4 */
[----:B0-----:R0:W1:Y:S01]  /*8150*/  F2F.F64.F32 R180, R215 ;  /* 0x000000d700b47310 */ /* 0x0010620000201800 */
[----:B------:R-:W-:Y:S01]  /*8160*/  BSSY B1, `(.L_x_150) ;  /* 0x0000028000017945 */ /* 0x000fe20003800000 */
[----:B------:R-:W-:-:S04]  /*8170*/  DFMA R150, R110, R140, R192 ;  /* 0x0000008c6e96722b */ /* 0x000fc800000000c0 */
[----:B------:R-:W-:-:S04]  /*8180*/  DFMA R148, R112, R168, R194 ;  /* 0x000000a87094722b */ /* 0x000fc800000000c2 */
[----:B------:R-:W-:-:S04]  /*8190*/  DFMA R154, R108, R154, R190 ;  /* 0x0000009a6c9a722b */ /* 0x000fc800000000be */
[----:B------:R-:W-:-:S04]  /*81a0*/  DFMA R156, R106, R156, R188 ;  /* 0x0000009c6a9c722b */ /* 0x000fc800000000bc */
[----:B------:R-:W-:-:S04]  /*81b0*/  DFMA R130, R102, R130, R174 ;  /* 0x000000826682722b */ /* 0x000fc800000000ae */
[----:B------:R-:W-:-:S04]  /*81c0*/  DFMA R144, R100, R144, R88 ;  /* 0x000000906490722b */ /* 0x000fc80000000058 */
[----:B------:R-:W-:-:S04]  /*81d0*/  DFMA R140, R92, R170, R206 ;  /* 0x000000aa5c8c722b */ /* 0x000fc800000000ce */
[----:B-----5:R-:W-:-:S04]  /*81e0*/  DFMA R142, R90, R142, R184 ;  /* 0x0000008e5a8e722b */ /* 0x020fc800000000b8 */
[----:B--2---:R-:W3:-:S06]  /*81f0*/  DFMA R80, R68, R82, R80 ;  /* 0x000000524450722b */ /* 0x004ecc0000000050 */
[----:B---3--:R-:W4:-:S06]  /*8200*/  DFMA R78, R68, R80, R78 ;  /* 0x00000050444e722b */ /* 0x008f0c000000004e */
[----:B----4-:R-:W2:-:S04]  /*8210*/  DFMA R76, R68, R78, R76 ;  /* 0x0000004e444c722b */ /* 0x010e88000000004c */
[----:B------:R0:W3:-:S04]  /*8220*/  DFMA R136, R96, R136, R86 ;  /* 0x000000886088722b */ /* 0x0000c80000000056 */
[----:B------:R0:W4:-:S04]  /*8230*/  DFMA R138, R94, R138, R84 ;  /* 0x0000008a5e8a722b */ /* 0x0001080000000054 */
[----:B--2---:R0:W2:Y:S01]  /*8240*/  DFMA R146, R68, R76, R146 ;  /* 0x0000004c4492722b */ /* 0x0040a20000000092 */
[----:B------:R-:W-:Y:S05]  /*8250*/  @!P2 BRA P1, `(.L_x_151) ;  /* 0x000001600000a947 */ /* 0x000fea0000800000 */
[C---:B-1-34-:R-:W1:Y:S01]  /*8260*/  DMUL R50, R158.reuse, c[0x2][0x0] ;  /* 0x008000009e327a28 */ /* 0x05ae620000000000 */
[----:B------:R-:W-:Y:S03]  /*8270*/  BSSY B2, `(.L_x_152) ;  /* 0x0000012000027945 */ /* 0x000fe60003800000 */
[----:B------:R-:W-:Y:S02]  /*8280*/  DSETP.GE.AND P1, PT, |R158|, 2.14748364800000000000e+09, PT ;  /* 0x41e000009e00742a */ /* 0x000fe40003f26200 */
[----:B-1----:R-:W1:Y:S08]  /*8290*/  F2I.F64 R185, R50 ;  /* 0x0000003200b97311 */ /* 0x002e700000301100 */
[----:B01----:R-:W0:Y:S01]  /*82a0*/  I2F.F64 R76, R185 ;  /* 0x000000b9004c7312 */ /* 0x003e220000201c00 */
        /* <DEDUP_REMOVED lines=9> */
[----:B0-2---:R-:W-:Y:S05]  /*8340*/  CALL.REL.NOINC `($triton_poi_fused_stack_6$__internal_trig_reduction_slowpathd) ;  /* 0x0000429000007944 */ /* 0x005fea0003c00000 */
[----:B------:R-:W-:Y:S05]  /*8350*/  BSYNC B3 ;  /* 0x0000000000037941 */ /* 0x000fea0003800000 */
.L_x_154:
[----:B------:R0:W5:Y:S01]  /*8360*/  LDL R185, [R1] ;  /* 0x0000000001b97983 */ /* 0x0001620000100800 */
[----:B------:R-:W-:Y:S02]  /*8370*/  IMAD.MOV.U32 R50, RZ, RZ, R76 ;  /* 0x000000ffff327224 */ /* 0x000fe400078e004c */
[----:B------:R-:W-:Y:S02]  /*8380*/  IMAD.MOV.U32 R51, RZ, RZ, R77 ;  /* 0x000000ffff337224 */ /* 0x000fe400078e004d */
.L_x_153:
[----:B------:R-:W-:Y:S05]  /*8390*/  BSYNC B2 ;  /* 0x0000000000027941 */ /* 0x000fea0003800000 */
.L_x_152:
[----:B-1---5:R-:W-:Y:S01]  /*83a0*/  IADD3 R185, R185, 0x1, RZ ;  /* 0x00000001b9b97810 */ /* 0x022fe20007ffe0ff */
[----:B------:R-:W-:Y:S05]  /*83b0*/  BRA `(.L_x_155) ;  /* 0x0000002000007947 */ /* 0x000fea0003800000 */
.L_x_151:
[----:B-1-34-:R1:W3:Y:S01]  /*83c0*/  DMUL R50, RZ, R158 ;  /* 0x0000009eff327228 */ /* 0x01a2e20000000000 */
[----:B------:R-:W-:-:S05]  /*83d0*/  IMAD.MOV.U32 R185, RZ, RZ, 0x1 ;  /* 0x00000001ffb97424 */ /* 0x000fca00078e00ff */
.L_x_155:
[----:B------:R-:W-:Y:S05]  /*83e0*/  BSYNC B1 ;  /* 0x0000000000017941 */ /* 0x000fea0003800000 */
.L_x_150:
[----:B------:R-:W4:Y:S04]  /*83f0*/  LDL.LU.64 R168, [R1+0x1a0] ;  /* 0x0001a00001a87983 */ /* 0x000f280000300a00 */
[----:B0--3--:R-:W3:Y:S04]  /*8400*/  LDL.LU.64 R84, [R1+0x1c0] ;  /* 0x0001c00001547983 */ /* 0x009ee80000300a00 */
[----:B-12---:R-:W2:Y:S04]  /*8410*/  LDL.LU.64 R158, [R1+0x1a8] ;  /* 0x0001a800019e7983 */ /* 0x006ea80000300a00 */
[----:B------:R-:W2:Y:S04]  /*8420*/  LDL.LU.64 R82, [R1+0x1d0] ;  /* 0x0001d00001527983 */ /* 0x000ea80000300a00 */
[----:B------:R-:W2:Y:S04]  /*8430*/  LDL.LU.64 R170, [R1+0x198] ;  /* 0x0001980001aa7983 */ /* 0x000ea80000300a00 */
[----:B------:R-:W2:Y:S04]  /*8440*/  LDL.LU.64 R80, [R1+0x1e8] ;  /* 0x0001e80001507983 */ /* 0x000ea80000300a00 */
[----:B------:R-:W2:Y:S04]  /*8450*/  LDL.LU.64 R88, [R1+0x1b0] ;  /* 0x0001b00001587983 */ /* 0x000ea80000300a00 */
[----:B------:R-:W2:Y:S04]  /*8460*/  LDL.LU.64 R78, [R1+0x1e0] ;  /* 0x0001e000014e7983 */ /* 0x000ea80000300a00 */
[----:B------:R-:W2:Y:S01]  /*8470*/  LDL.LU.64 R76, [R1+0x1d8] ;  /* 0x0001d800014c7983 */ /* 0x000ea20000300a00 */
[----:B------:R-:W-:-:S03]  /*8480*/  LOP3.LUT P1, R73, R185, 0x1, RZ, 0xc0, !PT ;  /* 0x00000001b9497812 */ /* 0x000fc6000782c0ff */
[----:B------:R-:W2:Y:S04]  /*8490*/  LDL.LU.64 R194, [R1+0x1f0] ;  /* 0x0001f00001c27983 */ /* 0x000ea80000300a00 */
[----:B------:R-:W2:Y:S01]  /*84a0*/  LDL.LU.64 R192, [R1+0x1c8] ;  /* 0x0001c80001c07983 */ /* 0x000ea20000300a00 */
[----:B------:R-:W-:-:S03]  /*84b0*/  IMAD.SHL.U32 R73, R73, 0x8, RZ ;  /* 0x0000000849497824 */ /* 0x000fc600078e00ff */
[----:B------:R-:W2:Y:S01]  /*84c0*/  LDL.LU.64 R86, [R1+0x178] ;  /* 0x0001780001567983 */ /* 0x000ea20000300a00 */
[----:B------:R-:W-:-:S03]  /*84d0*/  IMAD.MOV.U32 R196, RZ, RZ, 0x8 ;  /* 0x00000008ffc47424 */ /* 0x000fc600078e00ff */
[----:B------:R-:W2:Y:S01]  /*84e0*/  LDL.LU.64 R188, [R1+0x188] ;  /* 0x0001880001bc7983 */ /* 0x000ea20000300a00 */
[----:B------:R-:W-:-:S03]  /*84f0*/  IMAD.WIDE.U32 R196, R73, R196, c[0x4][0x18] ;  /* 0x0100060049c47625 */ /* 0x000fc600078e00c4 */
[----:B------:R-:W2:Y:S04]  /*8500*/  LDL.LU.64 R190, [R1+0x1b8] ;  /* 0x0001b80001be7983 */ /* 0x000ea80000300a00 */
[----:B------:R-:W2:Y:S04]  /*8510*/  LDL.LU.64 R174, [R1+0x130] ;  /* 0x0001300001ae7983 */ /* 0x000ea80000300a00 */
[----:B------:R-:W2:Y:S01]  /*8520*/  LDL.LU.64 R206, [R1+0x1f8] ;  /* 0x0001f80001ce7983 */ /* 0x000ea20000300a00 */
[----:B----4-:R-:W-:-:S04]  /*8530*/  DFMA R176, R126, R176, R168 ;  /* 0x000000b07eb0722b */ /* 0x010fc800000000a8 */
[----:B---3--:R0:W-:Y:S02]  /*8540*/  DFMA R168, R120, R160, R84 ;  /* 0x000000a078a8722b */ /* 0x0081e40000000054 */
[----:B0-----:R0:W3:Y:S02]  /*8550*/  LDG.E.64.CONSTANT R84, [R196.64+0x8] ;  /* 0x00000806c4547981 */ /* 0x0010e4000c1e9b00 */
[----:B--2---:R-:W-:-:S04]  /*8560*/  DFMA R172, R124, R172, R158 ;  /* 0x000000ac7cac722b */ /* 0x004fc8000000009e */
[----:B------:R1:W-:Y:S02]  /*8570*/  DFMA R158, R118, R162, R82 ;  /* 0x000000a2769e722b */ /* 0x0003e40000000052 */
[----:B-1----:R0:W2:Y:S02]  /*8580*/  LDG.E.64.CONSTANT R82, [R196.64+0x10] ;  /* 0x00001006c4527981 */ /* 0x0020a4000c1e9b00 */
[----:B------:R-:W-:-:S04]  /*8590*/  DFMA R178, R128, R178, R170 ;  /* 0x000000b280b2722b */ /* 0x000fc800000000aa */
[----:B------:R1:W-:Y:S02]  /*85a0*/  DFMA R164, R116, R164, R80 ;  /* 0x000000a474a4722b */ /* 0x0003e40000000050 */
[----:B-1----:R0:W4:Y:S02]  /*85b0*/  LDG.E.64.CONSTANT R80, [R196.64+0x18] ;  /* 0x00001806c4507981 */ /* 0x002124000c1e9b00 */
[----:B------:R1:W-:Y:S02]  /*85c0*/  DFMA R170, R122, R182, R88 ;  /* 0x000000b67aaa722b */ /* 0x0003e40000000058 */
[----:B-1----:R-:W4:Y:S02]  /*85d0*/  LDL.LU.64 R182, [R1+0x138] ;  /* 0x0001380001b67983 */ /* 0x002f240000300a00 */
[----:B------:R1:W-:Y:S02]  /*85e0*/  DFMA R162, R114, R166, R78 ;  /* 0x000000a672a2722b */ /* 0x0003e4000000004e */
[----:B-1----:R0:W4:Y:S02]  /*85f0*/  LDG.E.64.CONSTANT R78, [R196.64+0x20] ;  /* 0x00002006c44e7981 */ /* 0x002124000c1e9b00 */
[----:B------:R1:W-:-:S02]  /*8600*/  DFMA R160, R112, R148, R76 ;  /* 0x0000009470a0722b */ /* 0x0003c4000000004c */
[----:B------:R-:W4:Y:S04]  /*8610*/  LDL.LU.64 R88, [R1+0xd8] ;  /* 0x0000d80001587983 */ /* 0x000f280000300a00 */
[----:B-1----:R0:W4:Y:S04]  /*8620*/  LDG.E.64.CONSTANT R76, [R196.64+0x28] ;  /* 0x00002806c44c7981 */ /* 0x002128000c1e9b00 */
[----:B0-----:R-:W5:Y:S01]  /*8630*/  LDG.E.64.CONSTANT R196, [R196.64+0x30] ;  /* 0x00003006c4c47981 */ /* 0x001f62000c1e9b00 */
[----:B------:R-:W-:Y:S01]  /*8640*/  DFMA R148, R108, R154, R194 ;  /* 0x0000009a6c94722b */ /* 0x000fe200000000c2 */
[----:B------:R-:W-:-:S03]  /*8650*/  IMAD.MOV.U32 R73, RZ, RZ, 0x3de5db65 ;  /* 0x3de5db65ff497424 */ /* 0x000fc600078e00ff */
[----:B------:R-:W-:-:S04]  /*8660*/  DFMA R154, R106, R156, R192 ;  /* 0x0000009c6a9a722b */ /* 0x000fc800000000c0 */
[----:B------:R0:W-:Y:S02]  /*8670*/  DFMA R192, R100, R144, R86 ;  /* 0x0000009064c0722b */ /* 0x0001e40000000056 */
[----:B0-----:R-:W-:Y:S01]  /*8680*/  IMAD.MOV.U32 R86, RZ, RZ, 0x79785eba ;  /* 0x79785ebaff567424 */ /* 0x001fe200078e00ff */
[----:B------:R-:W-:Y:S01]  /*8690*/  FSEL R87, R73, -0.082518599927425384521, !P1 ;  /* 0xbda8ff8349577808 */ /* 0x000fe20004800000 */
[----:B------:R-:W-:-:S03]  /*86a0*/  DFMA R194, R102, R130, R188 ;  /* 0x0000008266c2722b */ /* 0x000fc600000000bc */
[----:B------:R-:W-:Y:S01]  /*86b0*/  FSEL R86, -R86, 4.2945490664224492434e-19, !P1 ;  /* 0x20fd816456567808 */ /* 0x000fe20004800100 */
[----:B------:R-:W3:Y:S01]  /*86c0*/  DMUL R130, R50, R50 ;  /* 0x0000003232827228 */ /* 0x000ee20000000000 */
[----:B------:R-:W-:-:S03]  /*86d0*/  LOP3.LUT R67, R67, 0xfffffffb, RZ, 0xc0, !PT ;  /* 0xfffffffb43437812 */ /* 0x000fc600078ec0ff */
[----:B------:R0:W-:Y:S02]  /*86e0*/  DMUL R180, R180, R52 ;  /* 0x00000034b4b47228 */ /* 0x0001e40000000000 */
[----:B0-----:R-:W-:Y:S02]  /*86f0*/  LOP3.LUT R52, R135, 0x7fffffff, RZ, 0xc0, !PT ;  /* 0x7fffffff87347812 */ /* 0x001fe400078ec0ff */
[----:B------:R-:W-:Y:S02]  /*8700*/  @P1 LOP3.LUT R67, R67, 0x4, RZ, 0xfc, !PT ;  /* 0x0000000443431812 */ /* 0x000fe400078efcff */
[----:B------:R-:W-:Y:S02]  /*8710*/  ISETP.EQ.AND P1, PT, R52, 0x7ff00000, PT ;  /* 0x7ff000003400780c */ /* 0x000fe40003f22270 */
[----:B------:R-:W-:Y:S01]  /*8720*/  ISETP.NE.AND P2, PT, R134, RZ, PT ;  /* 0x000000ff8600720c */ /* 0x000fe20003f45270 */
[----:B------:R-:W-:Y:S01]  /*8730*/  DFMA R152, R104, R152, R190 ;  /* 0x000000986898722b */ /* 0x000fe200000000be */
[----:B------:R-:W-:Y:S03]  /*8740*/  BSSY B1, `(.L_x_156) ;  /* 0x0000028000017945 */ /* 0x000fe60003800000 */
[----:B------:R-:W-:Y:S01]  /*8750*/  DFMA R190, R96, R136, R174 ;  /* 0x0000008860be722b */ /* 0x000fe200000000ae */
[----:B------:R-:W-:-:S03]  /*8760*/  SEL R203, R213, R203, !P0 ;  /* 0x000000cbd5cb7207 */ /* 0x000fc60004000000 */
[----:B------:R-:W-:-:S04]  /*8770*/  DFMA R150, R110, R150, R206 ;  /* 0x000000966e96722b */ /* 0x000fc800000000ce */
[----:B------:R-:W-:-:S04]  /*8780*/  DFMA R136, R90, R142, R204 ;  /* 0x0000008e5a88722b */ /* 0x000fc800000000cc */
[----:B------:R-:W-:-:S04]  /*8790*/  DFMA R186, R68, R146, R186 ;  /* 0x0000009244ba722b */ /* 0x000fc800000000ba */
[----:B---3--:R-:W2:-:S06]  /*87a0*/  DFMA R84, R130, R86, R84 ;  /* 0x000000568254722b */ /* 0x008e8c0000000054 */
[----:B--2---:R-:W4:-:S06]  /*87b0*/  DFMA R82, R130, R84, R82 ;  /* 0x000000548252722b */ /* 0x004f0c0000000052 */
[----:B----4-:R-:W0:-:S04]  /*87c0*/  DFMA R80, R130, R82, R80 ;  /* 0x000000528250722b */ /* 0x010e080000000050 */
[----:B------:R1:W-:Y:S02]  /*87d0*/  DFMA R144, R98, R132, R182 ;  /* 0x000000846290722b */ /* 0x0003e400000000b6 */
[----:B-1----:R1:W2:Y:S02]  /*87e0*/  F2F.F64.F32 R182, R201 ;  /* 0x000000c900b67310 */ /* 0x0022a40000201800 */
[----:B0-----:R-:W0:-:S04]  /*87f0*/  DFMA R78, R130, R80, R78 ;  /* 0x00000050824e722b */ /* 0x001e08000000004e */
[----:B------:R1:W3:-:S04]  /*8800*/  DFMA R188, R94, R138, R88 ;  /* 0x0000008a5ebc722b */ /* 0x0002c80000000058 */
[----:B------:R1:W4:-:S04]  /*8810*/  DFMA R138, R92, R140, R210 ;  /* 0x0000008c5c8a722b */ /* 0x00030800000000d2 */
[----:B0-----:R1:W0:Y:S01]  /*8820*/  DFMA R132, R130, R78, R76 ;  /* 0x0000004e8284722b */ /* 0x001222000000004c */
[----:B------:R-:W-:Y:S05]  /*8830*/  @!P2 BRA P1, `(.L_x_157) ;  /* 0x000001600000a947 */ /* 0x000fea0000800000 */
[C---:B---34-:R-:W3:Y:S01]  /*8840*/  DMUL R52, R134.reuse, c[0x2][0x0] ;  /* 0x0080000086347a28 */ /* 0x058ee20000000000 */
[----:B------:R-:W-:Y:S03]  /*8850*/  BSSY B2, `(.L_x_158) ;  /* 0x0000012000027945 */ /* 0x000fe60003800000 */
[----:B------:R-:W-:Y:S02]  /*8860*/  DSETP.GE.AND P1, PT, |R134|, 2.14748364800000000000e+09, PT ;  /* 0x41e000008600742a */ /* 0x000fe40003f26200 */
[----:B---3--:R-:W3:Y:S08]  /*8870*/  F2I.F64 R184, R52 ;  /* 0x0000003400b87311 */ /* 0x008ef00000301100 */
[----:B-1-3--:R-:W1:Y:S01]  /*8880*/  I2F.F64 R76, R184 ;  /* 0x000000b8004c7312 */ /* 0x00ae620000201c00 */
[----:B------:R3:W-:Y:S01]  /*8890*/  STL [R1], R184 ;  /* 0x000000b801007387 */ /* 0x0007e20000100800 */
[----:B-1----:R-:W1:-:S06]  /*88a0*/  DFMA R52, -R76, c[0x2][0x8], R134 ;  /* 0x008002004c347a2b */ /* 0x002e4c0000000186 */
[----:B-1----:R-:W1:-:S06]  /*88b0*/  DFMA R52, -R76, c[0x2][0x10], R52 ;  /* 0x008004004c347a2b */ /* 0x002e4c0000000134 */
[----:B-1----:R3:W1:Y:S01]  /*88c0*/  DFMA R52, -R76, c[0x2][0x18], R52 ;  /* 0x008006004c347a2b */ /* 0x0026620000000134 */
[----:B------:R-:W-:Y:S05]  /*88d0*/  @!P1 BRA `(.L_x_159) ;  /* 0x0000009000009947 */ /* 0x000fea0003800000 */
[----:B------:R-:W-:Y:S01]  /*88e0*/  BSSY B3, `(.L_x_160) ;  /* 0x0000005000037945 */ /* 0x000fe20003800000 */
[----:B---3--:R-:W-:Y:S01]  /*88f0*/  IMAD.MOV.U32 R77, RZ, RZ, R134 ;  /* 0x000000ffff4d7224 */ /* 0x008fe200078e0086 */
[----:B------:R-:W-:Y:S01]  /*8900*/  MOV R73, 0x8930 ;  /* 0x0000893000497802 */ /* 0x000fe20000000f00 */
[----:B------:R-:W-:Y:S02]  /*8910*/  IMAD.MOV.U32 R76, RZ, RZ, R135 ;  /* 0x000000ffff4c7224 */ /* 0x000fe400078e0087 */
[----:B012--5:R-:W-:Y:S05]  /*8920*/  CALL.REL.NOINC `($triton_poi_fused_stack_6$__internal_trig_reduction_slowpathd) ;  /* 0x00003cb000007944 */ /* 0x027fea0003c00000 */
[----:B------:R-:W-:Y:S05]  /*8930*/  BSYNC B3 ;  /* 0x0000000000037941 */ /* 0x000fea0003800000 */
.L_x_160:
[----:B------:R0:W5:Y:S01]  /*8940*/  LDL R184, [R1] ;  /* 0x0000000001b87983 */ /* 0x0001620000100800 */
[----:B------:R-:W-:Y:S02]  /*8950*/  IMAD.MOV.U32 R52, RZ, RZ, R76 ;  /* 0x000000ffff347224 */ /* 0x000fe400078e004c */
[----:B------:R-:W-:Y:S02]  /*8960*/  IMAD.MOV.U32 R53, RZ, RZ, R77 ;  /* 0x000000ffff357224 */ /* 0x000fe400078e004d */
.L_x_159:
[----:B------:R-:W-:Y:S05]  /*8970*/  BSYNC B2 ;  /* 0x0000000000027941 */ /* 0x000fea0003800000 */
.L_x_158:
[----:B---3-5:R-:W-:Y:S01]  /*8980*/  IADD3 R184, R184, 0x1, RZ ;  /* 0x00000001b8b87810 */ /* 0x028fe20007ffe0ff */
[----:B------:R-:W-:Y:S05]  /*8990*/  BRA `(.L_x_161) ;  /* 0x0000002000007947 */ /* 0x000fea0003800000 */
.L_x_157:
[----:B---34-:R3:W4:Y:S01]  /*89a0*/  DMUL R52, RZ, R134 ;  /* 0x00000086ff347228 */ /* 0x0187220000000000 */
[----:B------:R-:W-:-:S05]  /*89b0*/  IMAD.MOV.U32 R184, RZ, RZ, 0x1 ;  /* 0x00000001ffb87424 */ /* 0x000fca00078e00ff */
.L_x_161:
[----:B------:R-:W-:Y:S05]  /*89c0*/  BSYNC B1 ;  /* 0x0000000000017941 */ /* 0x000fea0003800000 */
.L_x_156:
[----:B------:R-:W-:Y:S01]  /*89d0*/  LOP3.LUT P1, R73, R184, 0x1, RZ, 0xc0, !PT ;  /* 0x00000001b8497812 */ /* 0x000fe2000782c0ff */
[----:B-1-3--:R-:W3:Y:S01]  /*89e0*/  LDL.LU.64 R88, [R1+0x210] ;  /* 0x0002100001587983 */ /* 0x00aee20000300a00 */
[----:B------:R-:W-:-:S03]  /*89f0*/  IMAD.MOV.U32 R76, RZ, RZ, 0x8 ;  /* 0x00000008ff4c7424 */ /* 0x000fc600078e00ff */
[----:B------:R-:W-:Y:S01]  /*8a00*/  IMAD.SHL.U32 R73, R73, 0x8, RZ ;  /* 0x0000000849497824 */ /* 0x000fe200078e00ff */
[----:B----4-:R-:W4:Y:S04]  /*8a10*/  LDL.LU.64 R166, [R1+0x268] ;  /* 0x0002680001a67983 */ /* 0x010f280000300a00 */
[----:B--2---:R-:W2:Y:S01]  /*8a20*/  LDL.LU.64 R206, [R1+0x238] ;  /* 0x0002380001ce7983 */ /* 0x004ea20000300a00 */
[----:B------:R-:W-:-:S03]  /*8a30*/  IMAD.WIDE.U32 R76, R73, R76, c[0x4][0x18] ;  /* 0x01000600494c7625 */ /* 0x000fc600078e004c */
[----:B------:R-:W2:Y:S04]  /*8a40*/  LDL.LU.64 R142, [R1+0x190] ;  /* 0x00019000018e7983 */ /* 0x000ea80000300a00 */
[----:B------:R1:W2:Y:S04]  /*8a50*/  LDG.E.64.CONSTANT R86, [R76.64+0x8] ;  /* 0x000008064c567981 */ /* 0x0002a8000c1e9b00 */
[----:B------:R1:W2:Y:S04]  /*8a60*/  LDG.E.64.CONSTANT R84, [R76.64+0x10] ;  /* 0x000010064c547981 */ /* 0x0002a8000c1e9b00 */
[----:B------:R1:W2:Y:S04]  /*8a70*/  LDG.E.64.CONSTANT R82, [R76.64+0x18] ;  /* 0x000018064c527981 */ /* 0x0002a8000c1e9b00 */
[----:B------:R-:W2:Y:S04]  /*8a80*/  LDL.LU.64 R140, [R1+0x180] ;  /* 0x00018000018c7983 */ /* 0x000ea80000300a00 */
[----:B------:R-:W2:Y:S04]  /*8a90*/  LDL.LU.64 R134, [R1+0x148] ;  /* 0x0001480001867983 */ /* 0x000ea80000300a00 */
[----:B------:R1:W2:Y:S04]  /*8aa0*/  LDG.E.64.CONSTANT R80, [R76.64+0x20] ;  /* 0x000020064c507981 */ /* 0x0002a8000c1e9b00 */
[----:B------:R1:W2:Y:S04]  /*8ab0*/  LDG.E.64.CONSTANT R78, [R76.64+0x28] ;  /* 0x000028064c4e7981 */ /* 0x0002a8000c1e9b00 */
[----:B------:R-:W2:Y:S04]  /*8ac0*/  LDL.LU.64 R156, [R1+0x220] ;  /* 0x00022000019c7983 */ /* 0x000ea80000300a00 */
        /* <DEDUP_REMOVED lines=11> */
[----:B-1----:R-:W2:Y:S01]  /*8b80*/  LDG.E.64.CONSTANT R76, [R76.64+0x30] ;  /* 0x000030064c4c7981 */ /* 0x002ea2000c1e9b00 */
[----:B------:R-:W-:Y:S01]  /*8b90*/  IMAD.MOV.U32 R73, RZ, RZ, 0x3de5db65 ;  /* 0x3de5db65ff497424 */ /* 0x000fe200078e00ff */
[----:B------:R-:W-:-:S02]  /*8ba0*/  LOP3.LUT R67, R67, 0xfffffffd, RZ, 0xc0, !PT ;  /* 0xfffffffd43437812 */ /* 0x000fc400078ec0ff */
[----:B------:R-:W-:Y:S02]  /*8bb0*/  SEL R212, R214, R212, !P0 ;  /* 0x000000d4d6d47207 */ /* 0x000fe40004000000 */
[----:B------:R-:W-:Y:S01]  /*8bc0*/  @P1 LOP3.LUT R67, R67, 0x2, RZ, 0xfc, !PT ;  /* 0x0000000243431812 */ /* 0x000fe200078efcff */
[----:B------:R-:W-:Y:S01]  /*8bd0*/  DMUL R182, R182, R54 ;  /* 0x00000036b6b67228 */ /* 0x000fe20000000000 */
[----:B------:R-:W-:Y:S03]  /*8be0*/  BSSY B1, `(.L_x_162) ;  /* 0x000003c000017945 */ /* 0x000fe60003800000 */
[----:B------:R-:W-:-:S04]  /*8bf0*/  DFMA R138, R92, R138, R216 ;  /* 0x0000008a5c8a722b */ /* 0x000fc800000000d8 */
[----:B------:R-:W-:-:S04]  /*8c00*/  DFMA R136, R90, R136, R208 ;  /* 0x000000885a88722b */ /* 0x000fc800000000d0 */
[----:B0----5:R-:W-:-:S04]  /*8c10*/  DFMA R132, R130, R132, R196 ;  /* 0x000000848284722b */ /* 0x021fc800000000c4 */
[----:B---3--:R0:W-:Y:S02]  /*8c20*/  DFMA R152, R104, R152, R88 ;  /* 0x000000986898722b */ /* 0x0081e40000000058 */
[----:B0-----:R-:W-:Y:S01]  /*8c30*/  IMAD.MOV.U32 R88, RZ, RZ, 0x79785eba ;  /* 0x79785ebaff587424 */ /* 0x001fe200078e00ff */
[----:B------:R-:W-:Y:S01]  /*8c40*/  FSEL R89, R73, -0.082518599927425384521, !P1 ;  /* 0xbda8ff8349597808 */ /* 0x000fe20004800000 */
[----:B----4-:R-:W-:-:S03]  /*8c50*/  DFMA R166, R118, R158, R166 ;  /* 0x0000009e76a6722b */ /* 0x010fc600000000a6 */
[----:B------:R-:W-:Y:S01]  /*8c60*/  FSEL R88, -R88, 4.2945490664224492434e-19, !P1 ;  /* 0x20fd816458587808 */ /* 0x000fe20004800100 */
[----:B--2---:R-:W-:-:S04]  /*8c70*/  DFMA R158, R110, R150, R206 ;  /* 0x000000966e9e722b */ /* 0x004fc800000000ce */
[----:B------:R-:W0:-:S06]  /*8c80*/  DMUL R150, R52, R52 ;  /* 0x0000003434967228 */ /* 0x000e0c0000000000 */
[----:B0-----:R-:W0:-:S06]  /*8c90*/  DFMA R86, R150, R88, R86 ;  /* 0x000000589656722b */ /* 0x001e0c0000000056 */
[----:B0-----:R-:W0:Y:S01]  /*8ca0*/  DFMA R84, R150, R86, R84 ;  /* 0x000000569654722b */ /* 0x001e220000000054 */
[----:B------:R-:W-:-:S05]  /*8cb0*/  LOP3.LUT R73, R181, 0x7fffffff, RZ, 0xc0, !PT ;  /* 0x7fffffffb5497812 */ /* 0x000fca00078ec0ff */
[----:B0-----:R-:W0:Y:S01]  /*8cc0*/  DFMA R82, R150, R84, R82 ;  /* 0x000000549652722b */ /* 0x001e220000000052 */
[----:B------:R-:W-:Y:S02]  /*8cd0*/  ISETP.EQ.AND P0, PT, R73, 0x7ff00000, PT ;  /* 0x7ff000004900780c */ /* 0x000fe40003f02270 */
[----:B------:R-:W-:Y:S01]  /*8ce0*/  ISETP.NE.AND P1, PT, R180, RZ, PT ;  /* 0x000000ffb400720c */ /* 0x000fe20003f25270 */
[----:B------:R-:W-:-:S04]  /*8cf0*/  DFMA R144, R98, R144, R142 ;  /* 0x000000906290722b */ /* 0x000fc8000000008e */
[----:B------:R-:W-:-:S04]  /*8d00*/  DFMA R142, R96, R190, R140 ;  /* 0x000000be608e722b */ /* 0x000fc8000000008c */
[----:B------:R-:W-:-:S04]  /*8d10*/  DFMA R140, R94, R188, R134 ;  /* 0x000000bc5e8c722b */ /* 0x000fc80000000086 */
[----:B0-----:R-:W0:-:S04]  /*8d20*/  DFMA R80, R150, R82, R80 ;  /* 0x000000529650722b */ /* 0x001e080000000050 */
[----:B------:R1:W-:Y:S02]  /*8d30*/  DFMA R134, R68, R186, R198 ;  /* 0x000000ba4486722b */ /* 0x0003e400000000c6 */
[----:B-1----:R1:W2:Y:S02]  /*8d40*/  F2F.F64.F32 R186, R202 ;  /* 0x000000ca00ba7310 */ /* 0x0022a40000201800 */
[----:B0-----:R-:W0:-:S04]  /*8d50*/  DFMA R78, R150, R80, R78 ;  /* 0x00000050964e722b */ /* 0x001e08000000004e */
        /* <DEDUP_REMOVED lines=12> */
[----:B0-----:R1:W0:Y:S01]  /*8e20*/  DFMA R54, R150, R78, R76 ;  /* 0x0000004e9636722b */ /* 0x001222000000004c */
[----:B------:R-:W-:Y:S05]  /*8e30*/  @!P1 BRA P0, `(.L_x_163) ;  /* 0x0000014000009947 */ /* 0x000fea0000000000 */
[C---:B-1234-:R-:W1:Y:S01]  /*8e40*/  DMUL R78, R180.reuse, c[0x2][0x0] ;  /* 0x00800000b44e7a28 */ /* 0x05ee620000000000 */
[----:B------:R-:W-:Y:S03]  /*8e50*/  BSSY B2, `(.L_x_164) ;  /* 0x0000010000027945 */ /* 0x000fe60003800000 */
[----:B------:R-:W-:-:S06]  /*8e60*/  DSETP.GE.AND P0, PT, |R180|, 2.14748364800000000000e+09, PT ;  /* 0x41e00000b400742a */ /* 0x000fcc0003f06200 */
[----:B-1----:R-:W1:Y:S08]  /*8e70*/  F2I.F64 R78, R78 ;  /* 0x0000004e004e7311 */ /* 0x002e700000301100 */
[----:B-1----:R-:W1:Y:S01]  /*8e80*/  I2F.F64 R80, R78 ;  /* 0x0000004e00507312 */ /* 0x002e620000201c00 */
[----:B------:R2:W-:Y:S01]  /*8e90*/  STL [R1], R78 ;  /* 0x0000004e01007387 */ /* 0x0005e20000100800 */
[----:B-1----:R-:W1:-:S06]  /*8ea0*/  DFMA R76, -R80, c[0x2][0x8], R180 ;  /* 0x00800200504c7a2b */ /* 0x002e4c00000001b4 */
[----:B-1----:R-:W1:-:S06]  /*8eb0*/  DFMA R76, -R80, c[0x2][0x10], R76 ;  /* 0x00800400504c7a2b */ /* 0x002e4c000000014c */
[----:B-1----:R2:W1:Y:S01]  /*8ec0*/  DFMA R76, -R80, c[0x2][0x18], R76 ;  /* 0x00800600504c7a2b */ /* 0x002462000000014c */
[----:B------:R-:W-:Y:S05]  /*8ed0*/  @!P0 BRA `(.L_x_165) ;  /* 0x0000007000008947 */ /* 0x000fea0003800000 */
[----:B------:R-:W-:Y:S01]  /*8ee0*/  BSSY B3, `(.L_x_166) ;  /* 0x0000005000037945 */ /* 0x000fe20003800000 */
[----:B-1----:R-:W-:Y:S01]  /*8ef0*/  IMAD.MOV.U32 R77, RZ, RZ, R180 ;  /* 0x000000ffff4d7224 */ /* 0x002fe200078e00b4 */
[----:B------:R-:W-:Y:S01]  /*8f00*/  MOV R73, 0x8f30 ;  /* 0x00008f3000497802 */ /* 0x000fe20000000f00 */
[----:B------:R-:W-:Y:S02]  /*8f10*/  IMAD.MOV.U32 R76, RZ, RZ, R181 ;  /* 0x000000ffff4c7224 */ /* 0x000fe400078e00b5 */
[----:B0-2---:R-:W-:Y:S05]  /*8f20*/  CALL.REL.NOINC `($triton_poi_fused_stack_6$__internal_trig_reduction_slowpathd) ;  /* 0x000036b000007944 */ /* 0x005fea0003c00000 */
[----:B------:R-:W-:Y:S05]  /*8f30*/  BSYNC B3 ;  /* 0x0000000000037941 */ /* 0x000fea0003800000 */
.L_x_166:
[----:B------:R0:W5:Y:S02]  /*8f40*/  LDL R78, [R1] ;  /* 0x00000000014e7983 */ /* 0x0001640000100800 */
.L_x_165:
[----:B------:R-:W-:Y:S05]  /*8f50*/  BSYNC B2 ;  /* 0x0000000000027941 */ /* 0x000fea0003800000 */
.L_x_164:
[----:B-----5:R-:W-:Y:S01]  /*8f60*/  IADD3 R180, R78, 0x1, RZ ;  /* 0x000000014eb47810 */ /* 0x020fe20007ffe0ff */
[----:B------:R-:W-:Y:S05]  /*8f70*/  BRA `(.L_x_167) ;  /* 0x0000002000007947 */ /* 0x000fea0003800000 */
.L_x_163:
[----:B-1234-:R1:W2:Y:S02]  /*8f80*/  DMUL R76, RZ, R180 ;  /* 0x000000b4ff4c7228 */ /* 0x01e2a40000000000 */
[----:B-1----:R-:W-:-:S04]  /*8f90*/  IMAD.MOV.U32 R180, RZ, RZ, 0x1 ;  /* 0x00000001ffb47424 */ /* 0x002fc800078e00ff */
.L_x_167:
[----:B--2---:R-:W-:Y:S05]  /*8fa0*/  BSYNC B1 ;  /* 0x0000000000017941 */ /* 0x004fea0003800000 */
.L_x_162:
[----:B------:R-:W-:Y:S01]  /*8fb0*/  LOP3.LUT P0, R73, R180, 0x1, RZ, 0xc0, !PT ;  /* 0x00000001b4497812 */ /* 0x000fe2000780c0ff */
[----:B------:R-:W-:-:S04]  /*8fc0*/  IMAD.MOV.U32 R174, RZ, RZ, 0x8 ;  /* 0x00000008ffae7424 */ /* 0x000fc800078e00ff */
[----:B------:R-:W-:-:S04]  /*8fd0*/  IMAD.SHL.U32 R73, R73, 0x8, RZ ;  /* 0x0000000849497824 */ /* 0x000fc800078e00ff */
[----:B------:R-:W-:-:S05]  /*8fe0*/  IMAD.WIDE.U32 R174, R73, R174, c[0x4][0x18] ;  /* 0x0100060049ae7625 */ /* 0x000fca00078e00ae */
[----:B------:R-:W2:Y:S04]  /*8ff0*/  LDG.E.64.CONSTANT R88, [R174.64+0x8] ;  /* 0x00000806ae587981 */ /* 0x000ea8000c1e9b00 */
[----:B------:R-:W3:Y:S04]  /*9000*/  LDG.E.64.CONSTANT R78, [R174.64+0x10] ;  /* 0x00001006ae4e7981 */ /* 0x000ee8000c1e9b00 */
[----:B------:R-:W4:Y:S04]  /*9010*/  LDG.E.64.CONSTANT R80, [R174.64+0x18] ;  /* 0x00001806ae507981 */ /* 0x000f28000c1e9b00 */
[----:B------:R-:W5:Y:S04]  /*9020*/  LDG.E.64.CONSTANT R82, [R174.64+0x20] ;  /* 0x00002006ae527981 */ /* 0x000f68000c1e9b00 */
[----:B------:R-:W5:Y:S04]  /*9030*/  LDG.E.64.CONSTANT R84, [R174.64+0x28] ;  /* 0x00002806ae547981 */ /* 0x000f68000c1e9b00 */
[----:B------:R-:W5:Y:S01]  /*9040*/  LDG.E.64.CONSTANT R86, [R174.64+0x30] ;  /* 0x00003006ae567981 */ /* 0x000f62000c1e9b00 */
[----:B------:R-:W-:Y:S01]  /*9050*/  DFMA R12, R146, R12, R12 ;  /* 0x0000000c920c722b */ /* 0x000fe2000000000c */
[----:B------:R-:W-:Y:S01]  /*9060*/  IMAD.MOV.U32 R73, RZ, RZ, 0x3de5db65 ;  /* 0x3de5db65ff497424 */ /* 0x000fe200078e00ff */
[----:B------:R-:W-:Y:S01]  /*9070*/  ISETP.NE.AND P2, PT, R182, RZ, PT ;  /* 0x000000ffb600720c */ /* 0x000fe20003f45270 */
[----:B------:R-:W-:Y:S01]  /*9080*/  BSSY B1, `(.L_x_168) ;  /* 0x0000055000017945 */ /* 0x000fe20003800000 */
[----:B------:R1:W-:-:S02]  /*9090*/  DFMA R100, R100, R146, 1 ;  /* 0x3ff000006464742b */ /* 0x0003c40000000092 */
[----:B-1----:R-:W-:Y:S01]  /*90a0*/  IMAD.MOV.U32 R146, RZ, RZ, 0x79785eba ;  /* 0x79785ebaff927424 */ /* 0x002fe200078e00ff */
[----:B------:R-:W-:Y:S01]  /*90b0*/  FSEL R147, R73, -0.082518599927425384521, !P0 ;  /* 0xbda8ff8349937808 */ /* 0x000fe20004000000 */
[----:B------:R-:W-:-:S03]  /*90c0*/  DFMA R10, R144, R10, R10 ;  /* 0x0000000a900a722b */ /* 0x000fc6000000000a */
[----:B------:R-:W-:Y:S01]  /*90d0*/  FSEL R146, -R146, 4.2945490664224492434e-19, !P0 ;  /* 0x20fd816492927808 */ /* 0x000fe20004000100 */
[----:B------:R-:W-:-:S04]  /*90e0*/  DFMA R98, R98, R144, 1 ;  /* 0x3ff000006262742b */ /* 0x000fc80000000090 */
[----:B------:R-:W2:-:S04]  /*90f0*/  DMUL R144, R76, R76 ;  /* 0x0000004c4c907228 */ /* 0x000e880000000000 */
[----:B------:R1:W-:Y:S02]  /*9100*/  DMUL R186, R186, R40 ;  /* 0x00000028baba7228 */ /* 0x0003e40000000000 */
[----:B-1----:R-:W-:Y:S02]  /*9110*/  LOP3.LUT R40, R183, 0x7fffffff, RZ, 0xc0, !PT ;  /* 0x7fffffffb7287812 */ /* 0x002fe400078ec0ff */
[----:B------:R-:W-:Y:S02]  /*9120*/  DFMA R2, R136, R2, R2 ;  /* 0x000000028802722b */ /* 0x000fe40000000002 */
[----:B------:R-:W-:Y:S02]  /*9130*/  ISETP.EQ.AND P1, PT, R40, 0x7ff00000, PT ;  /* 0x7ff000002800780c */ /* 0x000fe40003f22270 */
[----:B------:R1:W-:Y:S02]  /*9140*/  DFMA R90, R90, R136, 1 ;  /* 0x3ff000005a5a742b */ /* 0x0003e40000000088 */
[----:B-1----:R1:W0:Y:S02]  /*9150*/  F2F.F64.F32 R136, R203 ;  /* 0x000000cb00887310 */ /* 0x0022240000201800 */
[----:B------:R-:W-:-:S04]  /*9160*/  DFMA R48, R134, R48, R48 ;  /* 0x000000308630722b */ /* 0x000fc80000000030 */
[----:B------:R-:W-:-:S04]  /*9170*/  DFMA R68, R68, R134, 1 ;  /* 0x3ff000004444742b */ /* 0x000fc80000000086 */
[----:B------:R-:W-:-:S04]  /*9180*/  DFMA R50, R132, R50, R50 ;  /* 0x000000328432722b */ /* 0x000fc80000000032 */
[----:B------:R-:W-:-:S04]  /*9190*/  DFMA R130, R130, R132, 1 ;  /* 0x3ff000008282742b */ /* 0x000fc80000000084 */
[----:B0-----:R-:W-:-:S04]  /*91a0*/  DFMA R52, R54, R52, R52 ;  /* 0x000000343634722b */ /* 0x001fc80000000034 */
[----:B------:R-:W-:-:S04]  /*91b0*/  DFMA R46, R178, R46, R46 ;  /* 0x0000002eb22e722b */ /* 0x000fc8000000002e */
[----:B------:R-:W-:-:S04]  /*91c0*/  DFMA R128, R128, R178, 1 ;  /* 0x3ff000008080742b */ /* 0x000fc800000000b2 */
        /* <DEDUP_REMOVED lines=32> */
[----:B------:R-:W-:-:S04]  /*93d0*/  DFMA R54, R150, R54, 1 ;  /* 0x3ff000009636742b */ /* 0x000fc80000000036 */
[----:B--2---:R-:W3:-:S06]  /*93e0*/  DFMA R88, R144, R146, R88 ;  /* 0x000000929058722b */ /* 0x004ecc0000000058 */
[----:B---3--:R-:W4:-:S06]  /*93f0*/  DFMA R78, R144, R88, R78 ;  /* 0x00000058904e722b */ /* 0x008f0c000000004e */
[----:B----4-:R-:W5:-:S06]  /*9400*/  DFMA R78, R144, R78, R80 ;  /* 0x0000004e904e722b */ /* 0x010f4c0000000050 */
[----:B-----5:R-:W0:-:S06]  /*9410*/  DFMA R78, R144, R78, R82 ;  /* 0x0000004e904e722b */ /* 0x020e0c0000000052 */
[----:B0-----:R-:W0:-:S06]  /*9420*/  DFMA R78, R144, R78, R84 ;  /* 0x0000004e904e722b */ /* 0x001e0c0000000054 */
[----:B0-----:R-:W0:-:S06]  /*9430*/  DFMA R78, R144, R78, R86 ;  /* 0x0000004e904e722b */ /* 0x001e0c0000000056 */
[----:B0-----:R1:W0:-:S04]  /*9440*/  DFMA R132, R78, R76, R76 ;  /* 0x0000004c4e84722b */ /* 0x001208000000004c */
[----:B------:R1:W2:Y:S01]  /*9450*/  DFMA R134, R144, R78, 1 ;  /* 0x3ff000009086742b */ /* 0x0002a2000000004e */
[----:B------:R-:W-:Y:S05]  /*9460*/  @!P2 BRA P1, `(.L_x_169) ;  /* 0x000001400000a947 */ /* 0x000fea0000800000 */
[C---:B0-----:R-:W0:Y:S01]  /*9470*/  DMUL R40, R182.reuse, c[0x2][0x0] ;  /* 0x00800000b6287a28 */ /* 0x041e220000000000 */
[----:B------:R-:W-:Y:S03]  /*9480*/  BSSY B2, `(.L_x_170) ;  /* 0x0000010000027945 */ /* 0x000fe60003800000 */
        /* <DEDUP_REMOVED lines=9> */
[----:B0-----:R-:W-:Y:S01]  /*9520*/  IMAD.MOV.U32 R77, RZ, RZ, R182 ;  /* 0x000000ffff4d7224 */ /* 0x001fe200078e00b6 */
[----:B------:R-:W-:Y:S01]  /*9530*/  MOV R73, 0x9560 ;  /* 0x0000956000497802 */ /* 0x000fe20000000f00 */
[----:B------:R-:W-:Y:S02]  /*9540*/  IMAD.MOV.U32 R76, RZ, RZ, R183 ;  /* 0x000000ffff4c7224 */ /* 0x000fe400078e00b7 */
[----:B-12---:R-:W-:Y:S05]  /*9550*/  CALL.REL.NOINC `($triton_poi_fused_stack_6$__internal_trig_reduction_slowpathd) ;  /* 0x0000308000007944 */ /* 0x006fea0003c00000 */
[----:B------:R-:W-:Y:S05]  /*9560*/  BSYNC B3 ;  /* 0x0000000000037941 */ /* 0x000fea0003800000 */
.L_x_172:
[----:B------:R0:W5:Y:S02]  /*9570*/  LDL R40, [R1] ;  /* 0x0000000001287983 */ /* 0x0001640000100800 */
.L_x_171:
[----:B------:R-:W-:Y:S05]  /*9580*/  BSYNC B2 ;  /* 0x0000000000027941 */ /* 0x000fea0003800000 */
.L_x_170:
[----:B-1---5:R-:W-:Y:S01]  /*9590*/  IADD3 R40, R40, 0x1, RZ ;  /* 0x0000000128287810 */ /* 0x022fe20007ffe0ff */
[----:B------:R-:W-:Y:S05]  /*95a0*/  BRA `(.L_x_173) ;  /* 0x0000002000007947 */ /* 0x000fea0003800000 */
.L_x_169:
[----:B01----:R0:W1:Y:S01]  /*95b0*/  DMUL R76, RZ, R182 ;  /* 0x000000b6ff4c7228 */ /* 0x0030620000000000 */
[----:B------:R-:W-:-:S05]  /*95c0*/  IMAD.MOV.U32 R40, RZ, RZ, 0x1 ;  /* 0x00000001ff287424 */ /* 0x000fca00078e00ff */
.L_x_173:
[----:B------:R-:W-:Y:S05]  /*95d0*/  BSYNC B1 ;  /* 0x0000000000017941 */ /* 0x000fea0003800000 */
.L_x_168:
[----:B------:R-:W-:Y:S02]  /*95e0*/  P2R R78, PR, RZ, 0x1 ;  /* 0x00000001ff4e7803 */ /* 0x000fe40000000000 */
[C---:B------:R-:W-:Y:S02]  /*95f0*/  LOP3.LUT P0, RZ, R67.reuse, 0x100000, RZ, 0xc0, !PT ;  /* 0x0010000043ff7812 */ /* 0x040fe4000780c0ff */
[----:B------:R-:W-:-:S02]  /*9600*/  LOP3.LUT P1, RZ, R67, 0x200000, RZ, 0xc0, !PT ;  /* 0x0020000043ff7812 */ /* 0x000fc4000782c0ff */
[----:B------:R-:W-:Y:S02]  /*9610*/  FSEL R38, R38, R122, !P0 ;  /* 0x0000007a26267208 */ /* 0x000fe40004000000 */
[----:B------:R-:W-:Y:S02]  /*9620*/  FSEL R39, R39, R123, !P0 ;  /* 0x0000007b27277208 */ /* 0x000fe40004000000 */
[C---:B------:R-:W-:Y:S02]  /*9630*/  LOP3.LUT P0, RZ, R67.reuse, 0x2000, RZ, 0xc0, !PT ;  /* 0x0000200043ff7812 */ /* 0x040fe4000780c0ff */
[----:B------:R-:W-:Y:S02]  /*9640*/  LOP3.LUT P6, RZ, R67, 0x20000, RZ, 0xc0, !PT ;  /* 0x0002000043ff7812 */ /* 0x000fe400078cc0ff */
[----:B------:R-:W-:Y:S02]  /*9650*/  FSEL R20, R20, R108, !P0 ;  /* 0x0000006c14147208 */ /* 0x000fe40004000000 */
[----:B------:R-:W-:-:S02]  /*9660*/  FSEL R21, R21, R109, !P0 ;  /* 0x0000006d15157208 */ /* 0x000fc40004000000 */
[C---:B------:R-:W-:Y:S02]  /*9670*/  LOP3.LUT P0, RZ, R67.reuse, 0x80, RZ, 0xc0, !PT ;  /* 0x0000008043ff7812 */ /* 0x040fe4000780c0ff */
[----:B------:R-:W-:Y:S02]  /*9680*/  FSEL R42, R42, R124, !P1 ;  /* 0x0000007c2a2a7208 */ /* 0x000fe40004800000 */
[----:B------:R-:W-:Y:S02]  /*9690*/  P2R R73, PR, RZ, 0x1 ;  /* 0x00000001ff497803 */ /* 0x000fe40000000000 */
[----:B------:R-:W-:Y:S02]  /*96a0*/  LOP3.LUT P0, RZ, R67, 0x100, RZ, 0xc0, !PT ;  /* 0x0000010043ff7812 */ /* 0x000fe4000780c0ff */
[----:B------:R-:W-:Y:S02]  /*96b0*/  FSEL R43, R43, R125, !P1 ;  /* 0x0000007d2b2b7208 */ /* 0x000fe40004800000 */
[----:B------:R-:W-:-:S02]  /*96c0*/  P2R R41, PR, RZ, 0x1 ;  /* 0x00000001ff297803 */ /* 0x000fc40000000000 */
[C---:B------:R-:W-:Y:S02]  /*96d0*/  LOP3.LUT P0, RZ, R67.reuse, 0x200, RZ, 0xc0, !PT ;  /* 0x0000020043ff7812 */ /* 0x040fe4000780c0ff */
[----:B------:R-:W-:Y:S02]  /*96e0*/  LOP3.LUT P1, RZ, R67, 0x4000, RZ, 0xc0, !PT ;  /* 0x0000400043ff7812 */ /* 0x000fe4000782c0ff */
[----:B------:R-:W-:Y:S02]  /*96f0*/  FSEL R12, R12, R100, !P0 ;  /* 0x000000640c0c7208 */ /* 0x000fe40004000000 */
[----:B------:R-:W-:Y:S02]  /*9700*/  FSEL R13, R13, R101, !P0 ;  /* 0x000000650d0d7208 */ /* 0x000fe40004000000 */
[----:B------:R-:W-:Y:S02]  /*9710*/  ISETP.NE.AND P0, PT, R41, RZ, PT ;  /* 0x000000ff2900720c */ /* 0x000fe40003f05270 */
[----:B------:R-:W-:-:S02]  /*9720*/  FSEL R28, R28, R116, !P6 ;  /* 0x000000741c1c7208 */ /* 0x000fc40007000000 */
[----:B------:R-:W-:Y:S02]  /*9730*/  FSEL R10, R10, R98, !P0 ;  /* 0x000000620a0a7208 */ /* 0x000fe40004000000 */
[----:B------:R-:W-:Y:S02]  /*9740*/  FSEL R11, R11, R99, !P0 ;  /* 0x000000630b0b7208 */ /* 0x000fe40004000000 */
[----:B------:R-:W-:Y:S02]  /*9750*/  ISETP.NE.AND P0, PT, R73, RZ, PT ;  /* 0x000000ff4900720c */ /* 0x000fe40003f05270 */
[----:B------:R-:W-:Y:S02]  /*9760*/  FSEL R29, R29, R117, !P6 ;  /* 0x000000751d1d7208 */ /* 0x000fe40007000000 */
[----:B------:R-:W-:Y:S02]  /*9770*/  FSEL R22, R22, R110, !P1 ;  /* 0x0000006e16167208 */ /* 0x000fe40004800000 */
[----:B------:R-:W-:-:S02]  /*9780*/  FSEL R23, R23, R111, !P1 ;  /* 0x0000006f17177208 */ /* 0x000fc40004800000 */
[----:B------:R-:W-:Y:S02]  /*9790*/  LOP3.LUT P6, RZ, R67, 0x8, RZ, 0xc0, !PT ;  /* 0x0000000843ff7812 */ /* 0x000fe400078cc0ff */
[----:B------:R-:W-:Y:S02]  /*97a0*/  FSEL R8, R8, R96, !P0 ;  /* 0x0000006008087208 */ /* 0x000fe40004000000 */
[----:B------:R-:W-:Y:S02]  /*97b0*/  FSEL R9, R9, R97, !P0 ;  /* 0x0000006109097208 */ /* 0x000fe40004000000 */
[----:B------:R-:W-:Y:S02]  /*97c0*/  LOP3.LUT P1, RZ, R67, 0x400, RZ, 0xc0, !PT ;  /* 0x0000040043ff7812 */ /* 0x000fe4000782c0ff */
[----:B------:R-:W-:Y:S02]  /*97d0*/  ISETP.NE.AND P0, PT, R78, RZ, PT ;  /* 0x000000ff4e00720c */ /* 0x000fe40003f05270 */
[----:B------:R-:W-:-:S02]  /*97e0*/  P2R R80, PR, RZ, 0x10 ;  /* 0x00000010ff507803 */ /* 0x000fc40000000000 */
[----:B------:R-:W-:Y:S02]  /*97f0*/  P2R R81, PR, RZ, 0x8 ;  /* 0x00000008ff517803 */ /* 0x000fe40000000000 */
[C---:B------:R-:W-:Y:S02]  /*9800*/  LOP3.LUT P4, RZ, R67.reuse, 0x400000, RZ, 0xc0, !PT ;  /* 0x0040000043ff7812 */ /* 0x040fe4000788c0ff */
[----:B------:R-:W-:Y:S02]  /*9810*/  LOP3.LUT P3, RZ, R67, 0x80000, RZ, 0xc0, !PT ;  /* 0x0008000043ff7812 */ /* 0x000fe4000786c0ff */
[----:B------:R-:W-:Y:S02]  /*9820*/  FSEL R48, R48, R68, !P6 ;  /* 0x0000004430307208 */ /* 0x000fe40007000000 */
[----:B------:R-:W-:Y:S02]  /*9830*/  FSEL R49, R49, R69, !P6 ;  /* 0x0000004531317208 */ /* 0x000fe40007000000 */
[----:B------:R-:W-:-:S02]  /*9840*/  FSEL R14, R14, R102, !P1 ;  /* 0x000000660e0e7208 */ /* 0x000fc40004800000 */
[----:B------:R-:W-:Y:S02]  /*9850*/  FSEL R15, R15, R103, !P1 ;  /* 0x000000670f0f7208 */ /* 0x000fe40004800000 */
[----:B--2---:R-:W-:Y:S02]  /*9860*/  FSEL R68, R132, R134, !P0 ;  /* 0x0000008684447208 */ /* 0x004fe40004000000 */
[----:B------:R-:W-:Y:S02]  /*9870*/  FSEL R69, R133, R135, !P0 ;  /* 0x0000008785457208 */ /* 0x000fe40004000000 */
[----:B------:R-:W-:Y:S02]  /*9880*/  LOP3.LUT P1, RZ, R67, 0x2, RZ, 0xc0, !PT ;  /* 0x0000000243ff7812 */ /* 0x000fe4000782c0ff */
[----:B------:R-:W-:Y:S02]  /*9890*/  LOP3.LUT P0, R41, R40, 0x1, RZ, 0xc0, !PT ;  /* 0x0000000128297812 */ /* 0x000fe4000780c0ff */
[----:B------:R-:W-:-:S02]  /*98a0*/  FSEL R44, R44, R126, !P4 ;  /* 0x0000007e2c2c7208 */ /* 0x000fc40006000000 */
[----:B------:R-:W-:Y:S01]  /*98b0*/  FSEL R45, R45, R127, !P4 ;  /* 0x0000007f2d2d7208 */ /* 0x000fe20006000000 */
[----:B------:R-:W-:Y:S01]  /*98c0*/  IMAD.SHL.U32 R41, R41, 0x8, RZ ;  /* 0x0000000829297824 */ /* 0x000fe200078e00ff */
[----:B------:R-:W-:Y:S02]  /*98d0*/  FSEL R34, R34, R120, !P3 ;  /* 0x0000007822227208 */ /* 0x000fe40005800000 */
[----:B------:R-:W-:Y:S02]  /*98e0*/  FSEL R35, R35, R121, !P3 ;  /* 0x0000007923237208 */ /* 0x000fe40005800000 */
[C---:B------:R-:W-:Y:S02]  /*98f0*/  LOP3.LUT P4, RZ, R67.reuse, 0x8000, RZ, 0xc0, !PT ;  /* 0x0000800043ff7812 */ /* 0x040fe4000788c0ff */
[----:B------:R-:W-:Y:S02]  /*9900*/  LOP3.LUT P3, RZ, R67, 0x1000, RZ, 0xc0, !PT ;  /* 0x0000100043ff7812 */ /* 0x000fe4000786c0ff */
[----:B------:R-:W-:Y:S01]  /*9910*/  FSEL R52, R52, R54, !P1 ;  /* 0x0000003634347208 */ /* 0x000fe20004800000 */
[----:B------:R-:W-:Y:S01]  /*9920*/  IMAD.MOV.U32 R54, RZ, RZ, 0x8 ;  /* 0x00000008ff367424 */ /* 0x000fe200078e00ff */
[----:B------:R-:W-:-:S02]  /*9930*/  FSEL R24, R24, R112, !P4 ;  /* 0x0000007018187208 */ /* 0x000fc40006000000 */
[----:B------:R-:W-:Y:S02]  /*9940*/  FSEL R25, R25, R113, !P4 ;  /* 0x0000007119197208 */ /* 0x000fe40006000000 */
[----:B------:R-:W-:Y:S02]  /*9950*/  FSEL R18, R18, R106, !P3 ;  /* 0x0000006a12127208 */ /* 0x000fe40005800000 */
[----:B------:R-:W-:Y:S02]  /*9960*/  FSEL R19, R19, R107, !P3 ;  /* 0x0000006b13137208 */ /* 0x000fe40005800000 */
[C---:B------:R-:W-:Y:S02]  /*9970*/  LOP3.LUT P4, RZ, R67.reuse, 0x20, RZ, 0xc0, !PT ;  /* 0x0000002043ff7812 */ /* 0x040fe4000788c0ff */
[----:B------:R-:W-:Y:S02]  /*9980*/  LOP3.LUT P3, RZ, R67, 0x10, RZ, 0xc0, !PT ;  /* 0x0000001043ff7812 */ /* 0x000fe4000786c0ff */
[----:B------:R-:W-:Y:S01]  /*9990*/  FSEL R53, R53, R55, !P1 ;  /* 0x0000003735357208 */ /* 0x000fe20004800000 */
[----:B------:R-:W-:Y:S01]  /*99a0*/  IMAD.WIDE.U32 R54, R41, R54, c[0x4][0x18] ;  /* 0x0100060029367625 */ /* 0x000fe200078e0036 */
[----:B------:R-:W-:-:S02]  /*99b0*/  FSEL R4, R4, R92, !P4 ;  /* 0x0000005c04047208 */ /* 0x000fc40006000000 */
[----:B------:R-:W-:Y:S02]  /*99c0*/  FSEL R5, R5, R93, !P4 ;  /* 0x0000005d05057208 */ /* 0x000fe40006000000 */
[----:B------:R-:W-:Y:S01]  /*99d0*/  FSEL R2, R2, R90, !P3 ;  /* 0x0000005a02027208 */ /* 0x000fe20005800000 */
[----:B------:R-:W2:Y:S01]  /*99e0*/  LDG.E.64.CONSTANT R82, [R54.64+0x10] ;  /* 0x0000100636527981 */ /* 0x000ea2000c1e9b00 */
[----:B------:R-:W-:Y:S02]  /*99f0*/  FSEL R3, R3, R91, !P3 ;  /* 0x0000005b03037208 */ /* 0x000fe40005800000 */
[----:B------:R-:W-:Y:S01]  /*9a00*/  ISETP.NE.AND P4, PT, R80, RZ, PT ;  /* 0x000000ff5000720c */ /* 0x000fe20003f85270 */
[----:B------:R-:W3:Y:S01]  /*9a10*/  LDG.E.64.CONSTANT R84, [R54.64+0x18] ;  /* 0x0000180636547981 */ /* 0x000ee2000c1e9b00 */
[----:B------:R-:W-:Y:S02]  /*9a20*/  ISETP.NE.AND P3, PT, R81, RZ, PT ;  /* 0x000000ff5100720c */ /* 0x000fe40003f65270 */
[----:B------:R-:W-:Y:S01]  /*9a30*/  P2R R79, PR, RZ, 0x20 ;  /* 0x00000020ff4f7803 */ /* 0x000fe20000000000 */
[----:B------:R-:W4:Y:S01]  /*9a40*/  LDG.E.64.CONSTANT R80, [R54.64+0x8] ;  /* 0x0000080636507981 */ /* 0x000f22000c1e9b00 */
[----:B------:R-:W-:-:S02]  /*9a50*/  LOP3.LUT P5, RZ, R67, 0x40000, RZ, 0xc0, !PT ;  /* 0x0004000043ff7812 */ /* 0x000fc400078ac0ff */
[----:B------:R-:W-:Y:S01]  /*9a60*/  LOP3.LUT P2, RZ, R67, 0x800000, RZ, 0xc0, !PT ;  /* 0x0080000043ff7812 */ /* 0x000fe2000784c0ff */
[----:B------:R-:W5:Y:S01]  /*9a70*/  LDG.E.64.CONSTANT R86, [R54.64+0x20] ;  /* 0x0000200636567981 */ /* 0x000f62000c1e9b00 */
[----:B------:R-:W-:Y:S02]  /*9a80*/  FSEL R30, R30, R118, !P5 ;  /* 0x000000761e1e7208 */ /* 0x000fe40006800000 */
[----:B------:R-:W-:Y:S01]  /*9a90*/  FSEL R31, R31, R119, !P5 ;  /* 0x000000771f1f7208 */ /* 0x000fe20006800000 */
[----:B------:R-:W3:Y:S01]  /*9aa0*/  LDG.E.64.CONSTANT R88, [R54.64+0x28] ;  /* 0x0000280636587981 */ /* 0x000ee2000c1e9b00 */
[----:B------:R-:W-:Y:S01]  /*9ab0*/  LOP3.LUT P5, RZ, R67, 0x40, RZ, 0xc0, !PT ;  /* 0x0000004043ff7812 */ /* 0x000fe200078ac0ff */
[----:B------:R-:W-:Y:S01]  /*9ac0*/  IMAD.MOV.U32 R92, RZ, RZ, 0x79785eba ;  /* 0x79785ebaff5c7424 */ /* 0x000fe200078e00ff */
[----:B------:R-:W-:Y:S01]  /*9ad0*/  FSEL R46, R46, R128, !P2 ;  /* 0x000000802e2e7208 */ /* 0x000fe20005000000 */
[----:B------:R-:W3:Y:S01]  /*9ae0*/  LDG.E.64.CONSTANT R90, [R54.64+0x30] ;  /* 0x00003006365a7981 */ /* 0x000ee2000c1e9b00 */
[----:B------:R-:W-:Y:S01]  /*9af0*/  IMAD.MOV.U32 R41, RZ, RZ, 0x3de5db65 ;  /* 0x3de5db65ff297424 */ /* 0x000fe200078e00ff */
[----:B------:R-:W-:-:S02]  /*9b00*/  FSEL R6, R6, R94, !P5 ;  /* 0x0000005e06067208 */ /* 0x000fc40006800000 */
[----:B------:R-:W-:Y:S02]  /*9b10*/  FSEL R7, R7, R95, !P5 ;  /* 0x0000005f07077208 */ /* 0x000fe40006800000 */
[----:B------:R-:W-:Y:S01]  /*9b20*/  ISETP.NE.AND P5, PT, R79, RZ, PT ;  /* 0x000000ff4f00720c */ /* 0x000fe20003fa5270 */
[----:B01----:R-:W4:Y:S01]  /*9b30*/  DMUL R78, R76, R76 ;  /* 0x0000004c4c4e7228 */ /* 0x003f220000000000 */
[----:B------:R-:W-:Y:S02]  /*9b40*/  FSEL R92, -R92, 4.2945490664224492434e-19, !P0 ;  /* 0x20fd81645c5c7808 */ /* 0x000fe40004000100 */
[----:B------:R-:W-:Y:S02]  /*9b50*/  FSEL R93, R41, -0.082518599927425384521, !P0 ;  /* 0xbda8ff83295d7808 */ /* 0x000fe40004000000 */
[----:B------:R-:W-:Y:S02]  /*9b60*/  LOP3.LUT R41, R187, 0x7fffffff, RZ, 0xc0, !PT ;  /* 0x7fffffffbb297812 */ /* 0x000fe400078ec0ff */
[----:B------:R-:W-:-:S02]  /*9b70*/  FSEL R47, R47, R129, !P2 ;  /* 0x000000812f2f7208 */ /* 0x000fc40005000000 */
[----:B------:R-:W-:Y:S02]  /*9b80*/  ISETP.NE.AND P1, PT, R186, RZ, PT ;  /* 0x000000ffba00720c */ /* 0x000fe40003f25270 */
[----:B------:R-:W-:Y:S01]  /*9b90*/  LOP3.LUT P2, RZ, R67, 0x10000, RZ, 0xc0, !PT ;  /* 0x0001000043ff7812 */ /* 0x000fe2000784c0ff */
[----:B------:R-:W0:Y:S03]  /*9ba0*/  F2F.F64.F32 R212, R212 ;  /* 0x000000d400d47310 */ /* 0x000e260000201800 */
[----:B------:R-:W-:Y:S02]  /*9bb0*/  FSEL R26, R26, R114, !P2 ;  /* 0x000000721a1a7208 */ /* 0x000fe40005000000 */
[----:B------:R-:W-:Y:S02]  /*9bc0*/  FSEL R27, R27, R115, !P2 ;  /* 0x000000731b1b7208 */ /* 0x000fe40005000000 */
[----:B------:R-:W-:Y:S01]  /*9bd0*/  LOP3.LUT P2, RZ, R67, 0x800, RZ, 0xc0, !PT ;  /* 0x0000080043ff7812 */ /* 0x000fe2000784c0ff */
[----:B------:R-:W-:Y:S03]  /*9be0*/  BSSY B1, `(.L_x_174) ;  /* 0x0000029000017945 */ /* 0x000fe60003800000 */
[----:B------:R-:W-:-:S02]  /*9bf0*/  FSEL R16, R16, R104, !P2 ;  /* 0x0000006810107208 */ /* 0x000fc40005000000 */
[----:B------:R-:W-:Y:S02]  /*9c00*/  FSEL R17, R17, R105, !P2 ;  /* 0x0000006911117208 */ /* 0x000fe40005000000 */
[----:B------:R-:W-:Y:S01]  /*9c10*/  LOP3.LUT P2, RZ, R67, 0x4, RZ, 0xc0, !PT ;  /* 0x0000000443ff7812 */ /* 0x000fe2000784c0ff */
[----:B------:R-:W-:-:S03]  /*9c20*/  DMUL R136, R136, R36 ;  /* 0x0000002488887228 */ /* 0x000fc60000000000 */
[----:B------:R-:W-:Y:S02]  /*9c30*/  FSEL R50, R50, R130, !P2 ;  /* 0x0000008232327208 */ /* 0x000fe40005000000 */
[----:B------:R-:W-:Y:S01]  /*9c40*/  FSEL R51, R51, R131, !P2 ;  /* 0x0000008333337208 */ /* 0x000fe20005000000 */
[----:B----4-:R-:W2:-:S06]  /*9c50*/  DFMA R80, R78, R92, R80 ;  /* 0x0000005c4e50722b */ /* 0x010e8c0000000050 */
[----:B--2---:R-:W3:-:S06]  /*9c60*/  DFMA R80, R78, R80, R82 ;  /* 0x000000504e50722b */ /* 0x004ecc0000000052 */
[----:B---3--:R-:W5:-:S06]  /*9c70*/  DFMA R80, R78, R80, R84 ;  /* 0x000000504e50722b */ /* 0x008f4c0000000054 */
[----:B-----5:R-:W1:-:S06]  /*9c80*/  DFMA R80, R78, R80, R86 ;  /* 0x000000504e50722b */ /* 0x020e4c0000000056 */
[----:B-1----:R-:W1:-:S06]  /*9c90*/  DFMA R80, R78, R80, R88 ;  /* 0x000000504e50722b */ /* 0x002e4c0000000058 */
[----:B-1----:R-:W1:-:S06]  /*9ca0*/  DFMA R80, R78, R80, R90 ;  /* 0x000000504e50722b */ /* 0x002e4c000000005a */
[----:B-1----:R-:W-:-:S04]  /*9cb0*/  DFMA R76, R80, R76, R76 ;  /* 0x0000004c504c722b */ /* 0x002fc8000000004c */
[----:B------:R-:W1:-:S10]  /*9cc0*/  DFMA R78, R78, R80, 1 ;  /* 0x3ff000004e4e742b */ /* 0x000e540000000050 */
[----:B-1----:R-:W-:Y:S02]  /*9cd0*/  FSEL R54, R76, R78, !P0 ;  /* 0x0000004e4c367208 */ /* 0x002fe40004000000 */
[----:B------:R-:W-:Y:S02]  /*9ce0*/  FSEL R55, R77, R79, !P0 ;  /* 0x0000004f4d377208 */ /* 0x000fe40004000000 */
[----:B------:R-:W-:-:S13]  /*9cf0*/  ISETP.EQ.AND P0, PT, R41, 0x7ff00000, PT ;  /* 0x7ff000002900780c */ /* 0x000fda0003f02270 */
[----:B------:R-:W-:Y:S05]  /*9d00*/  @!P1 BRA P0, `(.L_x_175) ;  /* 0x0000014000009947 */ /* 0x000fea0000000000 */
[C---:B0-----:R-:W0:Y:S01]  /*9d10*/  DMUL R36, R186.reuse, c[0x2][0x0] ;  /* 0x00800000ba247a28 */ /* 0x041e220000000000 */
        /* <DEDUP_REMOVED lines=13> */
[----:B-1----:R-:W-:Y:S05]  /*9df0*/  CALL.REL.NOINC `($triton_poi_fused_stack_6$__internal_trig_reduction_slowpathd) ;  /* 0x000027e000007944 */ /* 0x002fea0003c00000 */
[----:B------:R-:W-:Y:S05]  /*9e00*/  BSYNC B3 ;  /* 0x0000000000037941 */ /* 0x000fea0003800000 */
.L_x_178:
[----:B------:R0:W5:Y:S02]  /*9e10*/  LDL R36, [R1] ;  /* 0x0000000001247983 */ /* 0x0001640000100800 */
.L_x_177:
[----:B------:R-:W-:Y:S05]  /*9e20*/  BSYNC B2 ;  /* 0x0000000000027941 */ /* 0x000fea0003800000 */
.L_x_176:
[----:B-----5:R-:W-:Y:S01]  /*9e30*/  IADD3 R41, R36, 0x1, RZ ;  /* 0x0000000124297810 */ /* 0x020fe20007ffe0ff */
[----:B------:R-:W-:Y:S05]  /*9e40*/  BRA `(.L_x_179) ;  /* 0x0000002000007947 */ /* 0x000fea0003800000 */
.L_x_175:
[----:B0-----:R0:W1:Y:S01]  /*9e50*/  DMUL R76, RZ, R186 ;  /* 0x000000baff4c7228 */ /* 0x0010620000000000 */
[----:B------:R-:W-:-:S05]  /*9e60*/  IMAD.MOV.U32 R41, RZ, RZ, 0x1 ;  /* 0x00000001ff297424 */ /* 0x000fca00078e00ff */
.L_x_179:
[----:B------:R-:W-:Y:S05]  /*9e70*/  BSYNC B1 ;  /* 0x0000000000017941 */ /* 0x000fea0003800000 */
.L_x_174:
[----:B-1----:R-:W-:Y:S01]  /*9e80*/  LOP3.LUT P0, R36, R41, 0x1, RZ, 0xc0, !PT ;  /* 0x0000000129247812 */ /* 0x002fe2000780c0ff */
[----:B------:R-:W-:Y:S01]  /*9e90*/  IMAD.MOV.U32 R37, RZ, RZ, 0x8 ;  /* 0x00000008ff257424 */ /* 0x000fe200078e00ff */
[----:B------:R-:W2:Y:S03]  /*9ea0*/  LDL.LU R150, [R1+0x28c] ;  /* 0x00028c0001967983 */ /* 0x000ea60000300800 */
[----:B------:R-:W-:Y:S01]  /*9eb0*/  IMAD.SHL.U32 R36, R36, 0x8, RZ ;  /* 0x0000000824247824 */ /* 0x000fe200078e00ff */
[----:B------:R-:W3:Y:S03]  /*9ec0*/  LDL.LU R149, [R1+0x288] ;  /* 0x0002880001957983 */ /* 0x000ee60000300800 */
[----:B------:R-:W-:Y:S01]  /*9ed0*/  IMAD.WIDE.U32 R36, R36, R37, c[0x4][0x18] ;  /* 0x0100060024247625 */ /* 0x000fe200078e0025 */
[----:B------:R-:W4:Y:S04]  /*9ee0*/  LDL.LU R148, [R1+0x284] ;  /* 0x0002840001947983 */ /* 0x000f280000300800 */
[----:B------:R-:W5:Y:S04]  /*9ef0*/  LDG.E.64.CONSTANT R80, [R36.64+0x8] ;  /* 0x0000080624507981 */ /* 0x000f68000c1e9b00 */
[----:B------:R-:W2:Y:S04]  /*9f00*/  LDG.E.64.CONSTANT R82, [R36.64+0x10] ;  /* 0x0000100624527981 */ /* 0x000ea8000c1e9b00 */
[----:B------:R-:W3:Y:S04]  /*9f10*/  LDG.E.64.CONSTANT R84, [R36.64+0x18] ;  /* 0x0000180624547981 */ /* 0x000ee8000c1e9b00 */
[----:B------:R-:W3:Y:S04]  /*9f20*/  LDG.E.64.CONSTANT R86, [R36.64+0x20] ;  /* 0x0000200624567981 */ /* 0x000ee8000c1e9b00 */
[----:B------:R-:W4:Y:S04]  /*9f30*/  LDG.E.64.CONSTANT R88, [R36.64+0x28] ;  /* 0x0000280624587981 */ /* 0x000f28000c1e9b00 */
[----:B------:R-:W4:Y:S04]  /*9f40*/  LDG.E.64.CONSTANT R90, [R36.64+0x30] ;  /* 0x00003006245a7981 */ /* 0x000f28000c1e9b00 */
[----:B------:R-:W4:Y:S04]  /*9f50*/  LDL.LU R147, [R1+0x280] ;  /* 0x0002800001937983 */ /* 0x000f280000300800 */
[----:B------:R-:W4:Y:S04]  /*9f60*/  LDL.LU R146, [R1+0x27c] ;  /* 0x00027c0001927983 */ /* 0x000f280000300800 */
[----:B------:R-:W4:Y:S04]  /*9f70*/  LDL.LU R145, [R1+0x278] ;  /* 0x0002780001917983 */ /* 0x000f280000300800 */
[----:B------:R-:W4:Y:S01]  /*9f80*/  LDL.LU R144, [R1+0x8c] ;  /* 0x00008c0001907983 */ /* 0x000f220000300800 */
[----:B------:R-:W-:-:S02]  /*9f90*/  IMAD.MOV.U32 R92, RZ, RZ, 0x79785eba ;  /* 0x79785ebaff5c7424 */ /* 0x000fc400078e00ff */
[----:B------:R-:W-:Y:S01]  /*9fa0*/  IMAD.MOV.U32 R73, RZ, RZ, 0x3de5db65 ;  /* 0x3de5db65ff497424 */ /* 0x000fe200078e00ff */
[----:B0-----:R-:W5:Y:S02]  /*9fb0*/  DMUL R78, R76, R76 ;  /* 0x0000004c4c4e7228 */ /* 0x001f640000000000 */
[----:B------:R-:W-:Y:S02]  /*9fc0*/  FSEL R92, -R92, 4.2945490664224492434e-19, !P0 ;  /* 0x20fd81645c5c7808 */ /* 0x000fe40004000100 */
[----:B------:R-:W-:Y:S02]  /*9fd0*/  FSEL R93, R73, -0.082518599927425384521, !P0 ;  /* 0xbda8ff83495d7808 */ /* 0x000fe40004000000 */
[----:B------:R-:W-:-:S04]  /*9fe0*/  LOP3.LUT R67, R67, 0xff7fffff, RZ, 0xc0, !PT ;  /* 0xff7fffff43437812 */ /* 0x000fc800078ec0ff */
[----:B-----5:R-:W2:-:S06]  /*9ff0*/  DFMA R80, R78, R92, R80 ;  /* 0x0000005c4e50722b */ /* 0x020e8c0000000050 */
[----:B--2---:R-:W3:-:S06]  /*a000*/  DFMA R80, R78, R80, R82 ;  /* 0x000000504e50722b */ /* 0x004ecc0000000052 */
[----:B---3--:R-:W0:-:S06]  /*a010*/  DFMA R80, R78, R80, R84 ;  /* 0x000000504e50722b */ /* 0x008e0c0000000054 */
[----:B0-----:R-:W4:-:S06]  /*a020*/  DFMA R80, R78, R80, R86 ;  /* 0x000000504e50722b */ /* 0x001f0c0000000056 */
[----:B----4-:R-:W0:-:S06]  /*a030*/  DFMA R80, R78, R80, R88 ;  /* 0x000000504e50722b */ /* 0x010e0c0000000058 */
[----:B0-----:R-:W0:-:S06]  /*a040*/  DFMA R80, R78, R80, R90 ;  /* 0x000000504e50722b */ /* 0x001e0c000000005a */
[----:B0-----:R-:W-:-:S04]  /*a050*/  DFMA R76, R80, R76, R76 ;  /* 0x0000004c504c722b */ /* 0x001fc8000000004c */
[----:B------:R-:W0:-:S10]  /*a060*/  DFMA R78, R78, R80, 1 ;  /* 0x3ff000004e4e742b */ /* 0x000e140000000050 */
[----:B0-----:R-:W-:Y:S02]  /*a070*/  FSEL R36, R76, R78, !P0 ;  /* 0x0000004e4c247208 */ /* 0x001fe40004000000 */
[----:B------:R-:W2:Y:S01]  /*a080*/  LDL.LU R76, [R1+0x290] ;  /* 0x00029000014c7983 */ /* 0x000ea20000300800 */
[----:B------:R-:W-:Y:S02]  /*a090*/  FSEL R37, R77, R79, !P0 ;  /* 0x0000004f4d257208 */ /* 0x000fe40004000000 */
[----:B------:R-:W-:Y:S02]  /*a0a0*/  LOP3.LUT P0, RZ, R150, 0x2, RZ, 0xc0, !PT ;  /* 0x0000000296ff7812 */ /* 0x000fe4000780c0ff */
[----:B------:R-:W-:Y:S02]  /*a0b0*/  LOP3.LUT P2, RZ, R149, 0x2, RZ, 0xc0, !PT ;  /* 0x0000000295ff7812 */ /* 0x000fe4000784c0ff */
[----:B------:R-:W-:-:S09]  /*a0c0*/  LOP3.LUT P1, RZ, R148, 0x2, RZ, 0xc0, !PT ;  /* 0x0000000294ff7812 */ /* 0x000fd2000782c0ff */
[----:B------:R-:W-:-:S04]  /*a0d0*/  @P0 LOP3.LUT R67, R67, 0x800000, RZ, 0xfc, !PT ;  /* 0x0080000043430812 */ /* 0x000fc800078efcff */
[----:B------:R-:W-:-:S04]  /*a0e0*/  LOP3.LUT R67, R67, 0xffbfffff, RZ, 0xc0, !PT ;  /* 0xffbfffff43437812 */ /* 0x000fc800078ec0ff */
[----:B------:R-:W-:Y:S02]  /*a0f0*/  @P2 LOP3.LUT R67, R67, 0x400000, RZ, 0xfc, !PT ;  /* 0x0040000043432812 */ /* 0x000fe400078efcff */
[----:B------:R-:W-:Y:S02]  /*a100*/  LOP3.LUT P0, RZ, R147, 0x2, RZ, 0xc0, !PT ;  /* 0x0000000293ff7812 */ /* 0x000fe4000780c0ff */
        /* <DEDUP_REMOVED lines=62> */
[----:B------:R-:W-:Y:S02]  /*a4f0*/  LOP3.LUT R73, R137, 0x7fffffff, RZ, 0xc0, !PT ;  /* 0x7fffffff89497812 */ /* 0x000fe400078ec0ff */
[----:B------:R-:W-:Y:S02]  /*a500*/  LOP3.LUT R67, R67, 0xfbffffff, RZ, 0xc0, !PT ;  /* 0xfbffffff43437812 */ /* 0x000fe400078ec0ff */
[----:B------:R-:W-:Y:S02]  /*a510*/  ISETP.NE.AND P2, PT, R136, RZ, PT ;  /* 0x000000ff8800720c */ /* 0x000fe40003f45270 */
[----:B------:R-:W-:Y:S02]  /*a520*/  @P1 LOP3.LUT R67, R67, 0x4000000, RZ, 0xfc, !PT ;  /* 0x0400000043431812 */ /* 0x000fe400078efcff */
[----:B------:R-:W-:Y:S01]  /*a530*/  ISETP.EQ.AND P1, PT, R73, 0x7ff00000, PT ;  /* 0x7ff000004900780c */ /* 0x000fe20003f22270 */
[----:B------:R-:W-:Y:S01]  /*a540*/  BSSY B1, `(.L_x_180) ;  /* 0x0000037000017945 */ /* 0x000fe20003800000 */
[----:B------:R-:W-:Y:S01]  /*a550*/  LOP3.LUT R67, R67, 0xfeffffff, RZ, 0xc0, !PT ;  /* 0xfeffffff43437812 */ /* 0x000fe200078ec0ff */
[----:B------:R0:W1:Y:S01]  /*a560*/  DMUL R32, R212, R32 ;  /* 0x00000020d4207228 */ /* 0x0000620000000000 */
[----:B------:R-:W-:-:S03]  /*a570*/  LOP3.LUT P0, RZ, R41, 0x2, RZ, 0xc0, !PT ;  /* 0x0000000229ff7812 */ /* 0x000fc6000780c0ff */
[----:B------:R0:W3:-:S04]  /*a580*/  DFMA R90, R46, -1, RZ ;  /* 0xbff000002e5a782b */ /* 0x0000c800000000ff */
[----:B------:R0:W4:-:S04]  /*a590*/  DFMA R92, R44, -1, RZ ;  /* 0xbff000002c5c782b */ /* 0x00010800000000ff */
[----:B------:R0:W0:-:S04]  /*a5a0*/  DFMA R94, R42, -1, RZ ;  /* 0xbff000002a5e782b */ /* 0x00000800000000ff */
        /* <DEDUP_REMOVED lines=17> */
[----:B------:R0:W0:Y:S01]  /*a6c0*/  DFMA R130, R48, -1, RZ ;  /* 0xbff000003082782b */ /* 0x00002200000000ff */
[----:B--2---:R-:W-:-:S03]  /*a6d0*/  LOP3.LUT P6, RZ, R76, 0x2, RZ, 0xc0, !PT ;  /* 0x000000024cff7812 */ /* 0x004fc600078cc0ff */
[----:B------:R2:W0:-:S04]  /*a6e0*/  DFMA R132, R50, -1, RZ ;  /* 0xbff000003284782b */ /* 0x00040800000000ff */
[----:B------:R2:W0:-:S04]  /*a6f0*/  DFMA R134, R52, -1, RZ ;  /* 0xbff000003486782b */ /* 0x00040800000000ff */
[----:B------:R2:W0:-:S04]  /*a700*/  DFMA R138, R68, -1, RZ ;  /* 0xbff00000448a782b */ /* 0x00040800000000ff */
[----:B------:R2:W0:Y:S01]  /*a710*/  DFMA R140, R54, -1, RZ ;  /* 0xbff00000368c782b */ /* 0x00042200000000ff */
[----:B------:R-:W-:-:S03]  /*a720*/  @P6 LOP3.LUT R67, R67, 0x1000000, RZ, 0xfc, !PT ;  /* 0x0100000043436812 */ /* 0x000fc600078efcff */
[----:B------:R2:W0:Y:S01]  /*a730*/  DFMA R142, R36, -1, RZ ;  /* 0xbff00000248e782b */ /* 0x00042200000000ff */
[----:B------:R-:W-:Y:S05]  /*a740*/  @!P2 BRA P1, `(.L_x_181) ;  /* 0x000001400000a947 */ /* 0x000fea0000800000 */
[C---:B-1-34-:R-:W1:Y:S01]  /*a750*/  DMUL R40, R136.reuse, c[0x2][0x0] ;  /* 0x0080000088287a28 */ /* 0x05ae620000000000 */
[----:B------:R-:W-:Y:S03]  /*a760*/  BSSY B2, `(.L_x_182) ;  /* 0x0000010000027945 */ /* 0x000fe60003800000 */
[----:B------:R-:W-:Y:S02]  /*a770*/  DSETP.GE.AND P1, PT, |R136|, 2.14748364800000000000e+09, PT ;  /* 0x41e000008800742a */ /* 0x000fe40003f26200 */
        /* <DEDUP_REMOVED lines=11> */
[----:B0-23--:R-:W-:Y:S05]  /*a830*/  CALL.REL.NOINC `($triton_poi_fused_stack_6$__internal_trig_reduction_slowpathd) ;  /* 0x00001da000007944 */ /* 0x00dfea0003c00000 */
[----:B------:R-:W-:Y:S05]  /*a840*/  BSYNC B3 ;  /* 0x0000000000037941 */ /* 0x000fea0003800000 */
.L_x_184:
[----:B------:R0:W5:Y:S02]  /*a850*/  LDL R0, [R1] ;  /* 0x0000000001007983 */ /* 0x0001640000100800 */
.L_x_183:
[----:B------:R-:W-:Y:S05]  /*a860*/  BSYNC B2 ;  /* 0x0000000000027941 */ /* 0x000fea0003800000 */
.L_x_182:
[----:B-----5:R-:W-:Y:S01]  /*a870*/  IADD3 R66, R0, 0x1, RZ ;  /* 0x0000000100427810 */ /* 0x020fe20007ffe0ff */
[----:B------:R-:W-:Y:S05]  /*a880*/  BRA `(.L_x_185) ;  /* 0x0000002000007947 */ /* 0x000fea0003800000 */
.L_x_181:
[----:B-1-34-:R1:W3:Y:S01]  /*a890*/  DMUL R76, RZ, R136 ;  /* 0x00000088ff4c7228 */ /* 0x01a2e20000000000 */
[----:B------:R-:W-:-:S05]  /*a8a0*/  IMAD.MOV.U32 R66, RZ, RZ, 0x1 ;  /* 0x00000001ff427424 */ /* 0x000fca00078e00ff */
.L_x_185:
[----:B------:R-:W-:Y:S05]  /*a8b0*/  BSYNC B1 ;  /* 0x0000000000017941 */ /* 0x000fea0003800000 */
.L_x_180:
[----:B---3--:R-:W-:Y:S02]  /*a8c0*/  P2R R56, PR, RZ, 0x1 ;  /* 0x00000001ff387803 */ /* 0x008fe40000000000 */
[C---:B------:R-:W-:Y:S02]  /*a8d0*/  LOP3.LUT P0, RZ, R67.reuse, 0x100000, RZ, 0xc0, !PT ;  /* 0x0010000043ff7812 */ /* 0x040fe4000780c0ff */
[----:B------:R-:W-:-:S02]  /*a8e0*/  LOP3.LUT P2, RZ, R67, 0x400000, RZ, 0xc0, !PT ;  /* 0x0040000043ff7812 */ /* 0x000fc4000784c0ff */
[----:B------:R-:W-:Y:S02]  /*a8f0*/  P2R R58, PR, RZ, 0x10 ;  /* 0x00000010ff3a7803 */ /* 0x000fe40000000000 */
[----:B0-----:R-:W-:Y:S02]  /*a900*/  FSEL R34, R34, R98, !P0 ;  /* 0x0000006222227208 */ /* 0x001fe40004000000 */
[----:B------:R-:W-:Y:S02]  /*a910*/  FSEL R35, R35, R99, !P0 ;  /* 0x0000006323237208 */ /* 0x000fe40004000000 */
[C---:B------:R-:W-:Y:S02]  /*a920*/  LOP3.LUT P1, RZ, R67.reuse, 0x200000, RZ, 0xc0, !PT ;  /* 0x0020000043ff7812 */ /* 0x040fe4000782c0ff */
[C---:B------:R-:W-:Y:S02]  /*a930*/  LOP3.LUT P4, RZ, R67.reuse, 0x1000000, RZ, 0xc0, !PT ;  /* 0x0100000043ff7812 */ /* 0x040fe4000788c0ff */
[----:B------:R-:W-:-:S02]  /*a940*/  LOP3.LUT P0, RZ, R67, 0x2000, RZ, 0xc0, !PT ;  /* 0x0000200043ff7812 */ /* 0x000fc4000780c0ff */
[----:B------:R-:W-:Y:S02]  /*a950*/  FSEL R42, R42, R94, !P2 ;  /* 0x0000005e2a2a7208 */ /* 0x000fe40005000000 */
[----:B------:R-:W-:Y:S02]  /*a960*/  FSEL R43, R43, R95, !P2 ;  /* 0x0000005f2b2b7208 */ /* 0x000fe40005000000 */
[----:B------:R-:W-:Y:S02]  /*a970*/  P2R R57, PR, RZ, 0x20 ;  /* 0x00000020ff397803 */ /* 0x000fe40000000000 */
[C---:B------:R-:W-:Y:S02]  /*a980*/  LOP3.LUT P2, RZ, R67.reuse, 0x8000, RZ, 0xc0, !PT ;  /* 0x0000800043ff7812 */ /* 0x040fe4000784c0ff */
[----:B------:R-:W-:Y:S02]  /*a990*/  LOP3.LUT P5, RZ, R67, 0x800000, RZ, 0xc0, !PT ;  /* 0x0080000043ff7812 */ /* 0x000fe400078ac0ff */
[----:B------:R-:W-:-:S02]  /*a9a0*/  FSEL R0, R46, R90, !P4 ;  /* 0x0000005a2e007208 */ /* 0x000fc40006000000 */
[----:B------:R-:W-:Y:S02]  /*a9b0*/  FSEL R38, R38, R96, !P1 ;  /* 0x0000006026267208 */ /* 0x000fe40004800000 */
[----:B------:R-:W-:Y:S02]  /*a9c0*/  FSEL R39, R39, R97, !P1 ;  /* 0x0000006127277208 */ /* 0x000fe40004800000 */
[----:B------:R-:W-:Y:S02]  /*a9d0*/  FSEL R18, R18, R112, !P0 ;  /* 0x0000007012127208 */ /* 0x000fe40004000000 */
[----:B------:R-:W-:Y:S02]  /*a9e0*/  FSEL R19, R19, R113, !P0 ;  /* 0x0000007113137208 */ /* 0x000fe40004000000 */
[----:B------:R-:W-:Y:S02]  /*a9f0*/  FSEL R46, R47, R91, !P4 ;  /* 0x0000005b2f2e7208 */ /* 0x000fe40006000000 */
[----:B------:R-:W-:-:S02]  /*aa00*/  LOP3.LUT P1, RZ, R67, 0x4000, RZ, 0xc0, !PT ;  /* 0x0000400043ff7812 */ /* 0x000fc4000782c0ff */
[C---:B------:R-:W-:Y:S02]  /*aa10*/  LOP3.LUT P0, RZ, R67.reuse, 0x80, RZ, 0xc0, !PT ;  /* 0x0000008043ff7812 */ /* 0x040fe4000780c0ff */
[----:B------:R-:W-:Y:S02]  /*aa20*/  LOP3.LUT P4, RZ, R67, 0x40000, RZ, 0xc0, !PT ;  /* 0x0004000043ff7812 */ /* 0x000fe4000788c0ff */
[----:B------:R-:W-:Y:S02]  /*aa30*/  FSEL R22, R22, R108, !P2 ;  /* 0x0000006c16167208 */ /* 0x000fe40005000000 */
[----:B------:R-:W-:Y:S02]  /*aa40*/  FSEL R23, R23, R109, !P2 ;  /* 0x0000006d17177208 */ /* 0x000fe40005000000 */
[----:B------:R-:W-:Y:S02]  /*aa50*/  LOP3.LUT P6, RZ, R67, 0x80000, RZ, 0xc0, !PT ;  /* 0x0008000043ff7812 */ /* 0x000fe400078cc0ff */
[----:B------:R-:W-:-:S02]  /*aa60*/  FSEL R40, R44, R92, !P5 ;  /* 0x0000005c2c287208 */ /* 0x000fc40006800000 */
[----:B------:R-:W-:Y:S02]  /*aa70*/  FSEL R41, R45, R93, !P5 ;  /* 0x0000005d2d297208 */ /* 0x000fe40006800000 */
[C---:B------:R-:W-:Y:S02]  /*aa80*/  LOP3.LUT P2, RZ, R67.reuse, 0x400, RZ, 0xc0, !PT ;  /* 0x0000040043ff7812 */ /* 0x040fe4000784c0ff */
[----:B------:R-:W-:Y:S02]  /*aa90*/  LOP3.LUT P5, RZ, R67, 0x20000, RZ, 0xc0, !PT ;  /* 0x0002000043ff7812 */ /* 0x000fe400078ac0ff */
[----:B------:R-:W-:Y:S02]  /*aaa0*/  FSEL R20, R20, R110, !P1 ;  /* 0x0000006e14147208 */ /* 0x000fe40004800000 */
[----:B------:R-:W-:Y:S02]  /*aab0*/  FSEL R21, R21, R111, !P1 ;  /* 0x0000006f15157208 */ /* 0x000fe40004800000 */
[----:B------:R-:W-:-:S02]  /*aac0*/  P2R R44, PR, RZ, 0x1 ;  /* 0x00000001ff2c7803 */ /* 0x000fc40000000000 */
[----:B------:R-:W-:Y:S02]  /*aad0*/  FSEL R28, R28, R102, !P4 ;  /* 0x000000661c1c7208 */ /* 0x000fe40006000000 */
[----:B------:R-:W-:Y:S02]  /*aae0*/  FSEL R29, R29, R103, !P4 ;  /* 0x000000671d1d7208 */ /* 0x000fe40006000000 */
[C---:B------:R-:W-:Y:S02]  /*aaf0*/  LOP3.LUT P1, RZ, R67.reuse, 0x200, RZ, 0xc0, !PT ;  /* 0x0000020043ff7812 */ /* 0x040fe4000782c0ff */
[C---:B------:R-:W-:Y:S02]  /*ab00*/  LOP3.LUT P0, RZ, R67.reuse, 0x100, RZ, 0xc0, !PT ;  /* 0x0000010043ff7812 */ /* 0x040fe4000780c0ff */
[----:B------:R-:W-:Y:S02]  /*ab10*/  LOP3.LUT P4, RZ, R67, 0x1000, RZ, 0xc0, !PT ;  /* 0x0000100043ff7812 */ /* 0x000fe4000788c0ff */
[----:B------:R-:W-:-:S02]  /*ab20*/  FSEL R30, R30, R100, !P6 ;  /* 0x000000641e1e7208 */ /* 0x000fc40007000000 */
[----:B------:R-:W-:Y:S02]  /*ab30*/  FSEL R31, R31, R101, !P6 ;  /* 0x000000651f1f7208 */ /* 0x000fe40007000000 */
[----:B------:R-:W-:Y:S02]  /*ab40*/  FSEL R47, R12, R118, !P2 ;  /* 0x000000760c2f7208 */ /* 0x000fe40005000000 */
[----:B------:R-:W-:Y:S02]  /*ab50*/  FSEL R26, R26, R104, !P5 ;  /* 0x000000681a1a7208 */ /* 0x000fe40006800000 */
[----:B------:R-:W-:Y:S02]  /*ab60*/  FSEL R27, R27, R105, !P5 ;  /* 0x000000691b1b7208 */ /* 0x000fe40006800000 */
[----:B------:R-:W-:Y:S02]  /*ab70*/  LOP3.LUT P6, RZ, R67, 0x8, RZ, 0xc0, !PT ;  /* 0x0000000843ff7812 */ /* 0x000fe400078cc0ff */
[----:B------:R-:W-:-:S02]  /*ab80*/  FSEL R12, R13, R119, !P2 ;  /* 0x000000770d0c7208 */ /* 0x000fc40005000000 */
[----:B------:R-:W-:Y:S02]  /*ab90*/  LOP3.LUT P5, RZ, R67, 0x40, RZ, 0xc0, !PT ;  /* 0x0000004043ff7812 */ /* 0x000fe400078ac0ff */
[----:B------:R-:W-:Y:S02]  /*aba0*/  FSEL R10, R10, R120, !P1 ;  /* 0x000000780a0a7208 */ /* 0x000fe40004800000 */
[----:B------:R-:W-:Y:S02]  /*abb0*/  FSEL R11, R11, R121, !P1 ;  /* 0x000000790b0b7208 */ /* 0x000fe40004800000 */
[----:B------:R-:W-:Y:S02]  /*abc0*/  FSEL R13, R8, R122, !P0 ;  /* 0x0000007a080d7208 */ /* 0x000fe40004000000 */
[----:B------:R-:W-:Y:S02]  /*abd0*/  FSEL R45, R16, R114, !P4 ;  /* 0x00000072102d7208 */ /* 0x000fe40006000000 */
[----:B------:R-:W-:-:S02]  /*abe0*/  FSEL R17, R17, R115, !P4 ;  /* 0x0000007311117208 */ /* 0x000fc40006000000 */
[----:B------:R-:W-:Y:S02]  /*abf0*/  LOP3.LUT P1, RZ, R67, 0x2, RZ, 0xc0, !PT ;  /* 0x0000000243ff7812 */ /* 0x000fe4000782c0ff */
[----:B------:R-:W-:Y:S02]  /*ac00*/  FSEL R8, R9, R123, !P0 ;  /* 0x0000007b09087208 */ /* 0x000fe40004000000 */
[----:B------:R-:W-:Y:S02]  /*ac10*/  LOP3.LUT P4, RZ, R67, 0x20, RZ, 0xc0, !PT ;  /* 0x0000002043ff7812 */ /* 0x000fe4000788c0ff */
[----:B------:R-:W-:Y:S02]  /*ac20*/  ISETP.NE.AND P0, PT, R44, RZ, PT ;  /* 0x000000ff2c00720c */ /* 0x000fe40003f05270 */
[----:B------:R-:W-:Y:S02]  /*ac30*/  FSEL R44, R50, R132, !P6 ;  /* 0x00000084322c7208 */ /* 0x000fe40007000000 */
[----:B------:R-:W-:-:S02]  /*ac40*/  FSEL R9, R4, R126, !P5 ;  /* 0x0000007e04097208 */ /* 0x000fc40006800000 */
[----:B--2---:R-:W-:Y:S02]  /*ac50*/  FSEL R50, R51, R133, !P6 ;  /* 0x0000008533327208 */ /* 0x004fe40007000000 */
[----:B------:R-:W-:Y:S02]  /*ac60*/  FSEL R4, R5, R127, !P5 ;  /* 0x0000007f05047208 */ /* 0x000fe40006800000 */
[----:B------:R-:W-:Y:S02]  /*ac70*/  FSEL R51, R68, R138, !P1 ;  /* 0x0000008a44337208 */ /* 0x000fe40004800000 */
[----:B------:R-:W-:Y:S02]  /*ac80*/  FSEL R5, R2, R128, !P4 ;  /* 0x0000008002057208 */ /* 0x000fe40006000000 */
[----:B------:R-:W-:Y:S02]  /*ac90*/  FSEL R68, R69, R139, !P1 ;  /* 0x0000008b45447208 */ /* 0x000fe40004800000 */
[----:B------:R-:W-:-:S02]  /*aca0*/  LOP3.LUT P1, R2, R66, 0x1, RZ, 0xc0, !PT ;  /* 0x0000000142027812 */ /* 0x000fc4000782c0ff */
[----:B------:R-:W-:Y:S01]  /*acb0*/  ISETP.NE.AND P5, PT, R57, RZ, PT ;  /* 0x000000ff3900720c */ /* 0x000fe20003fa5270 */
[----:B------:R-:W-:Y:S01]  /*acc0*/  IMAD.MOV.U32 R57, RZ, RZ, 0x8 ;  /* 0x00000008ff397424 */ /* 0x000fe200078e00ff */
[----:B------:R-:W-:Y:S01]  /*acd0*/  FSEL R6, R6, R124, !P0 ;  /* 0x0000007c06067208 */ /* 0x000fe20004000000 */
[----:B------:R-:W-:Y:S01]  /*ace0*/  IMAD.SHL.U32 R2, R2, 0x8, RZ ;  /* 0x0000000802027824 */ /* 0x000fe200078e00ff */
[----:B------:R-:W-:Y:S02]  /*acf0*/  FSEL R7, R7, R125, !P0 ;  /* 0x0000007d07077208 */ /* 0x000fe40004000000 */
[----:B------:R-:W-:Y:S01]  /*ad00*/  ISETP.NE.AND P0, PT, R56, RZ, PT ;  /* 0x000000ff3800720c */ /* 0x000fe20003f05270 */
[----:B------:R-:W-:Y:S01]  /*ad10*/  IMAD.WIDE.U32 R56, R2, R57, c[0x4][0x18] ;  /* 0x0100060002387625 */ /* 0x000fe200078e0039 */
[----:B------:R-:W-:Y:S02]  /*ad20*/  P2R R59, PR, RZ, 0x8 ;  /* 0x00000008ff3b7803 */ /* 0x000fe40000000000 */
[----:B------:R-:W-:-:S02]  /*ad30*/  LOP3.LUT P3, RZ, R67, 0x10000, RZ, 0xc0, !PT ;  /* 0x0001000043ff7812 */ /* 0x000fc4000786c0ff */
[----:B------:R-:W2:Y:S01]  /*ad40*/  LDG.E.64.CONSTANT R60, [R56.64+0x8] ;  /* 0x00000806383c7981 */ /* 0x000ea2000c1e9b00 */
[----:B------:R-:W-:Y:S01]  /*ad50*/  IMAD.MOV.U32 R84, RZ, RZ, 0x79785eba ;  /* 0x79785ebaff547424 */ /* 0x000fe200078e00ff */
[----:B------:R-:W-:Y:S02]  /*ad60*/  FSEL R24, R24, R106, !P3 ;  /* 0x0000006a18187208 */ /* 0x000fe40005800000 */
[----:B------:R-:W3:Y:S01]  /*ad70*/  LDG.E.64.CONSTANT R62, [R56.64+0x10] ;  /* 0x00001006383e7981 */ /* 0x000ee2000c1e9b00 */
[----:B------:R-:W-:Y:S02]  /*ad80*/  FSEL R25, R25, R107, !P3 ;  /* 0x0000006b19197208 */ /* 0x000fe40005800000 */
[----:B------:R-:W-:Y:S01]  /*ad90*/  LOP3.LUT P3, RZ, R67, 0x800, RZ, 0xc0, !PT ;  /* 0x0000080043ff7812 */ /* 0x000fe2000786c0ff */
[----:B------:R-:W4:Y:S01]  /*ada0*/  LDG.E.64.CONSTANT R64, [R56.64+0x18] ;  /* 0x0000180638407981 */ /* 0x000f22000c1e9b00 */
[----:B------:R-:W-:Y:S02]  /*adb0*/  FSEL R3, R3, R129, !P4 ;  /* 0x0000008103037208 */ /* 0x000fe40006000000 */
[----:B------:R-:W-:Y:S01]  /*adc0*/  FSEL R14, R14, R116, !P3 ;  /* 0x000000740e0e7208 */ /* 0x000fe20005800000 */
[----:B------:R-:W5:Y:S01]  /*add0*/  LDG.E.64.CONSTANT R78, [R56.64+0x20] ;  /* 0x00002006384e7981 */ /* 0x000f62000c1e9b00 */
[----:B------:R-:W-:-:S02]  /*ade0*/  FSEL R15, R15, R117, !P3 ;  /* 0x000000750f0f7208 */ /* 0x000fc40005800000 */
[----:B------:R-:W-:Y:S01]  /*adf0*/  LOP3.LUT P3, RZ, R67, 0x10, RZ, 0xc0, !PT ;  /* 0x0000001043ff7812 */ /* 0x000fe2000786c0ff */
[----:B------:R-:W5:Y:S01]  /*ae00*/  LDG.E.64.CONSTANT R80, [R56.64+0x28] ;  /* 0x0000280638507981 */ /* 0x000f62000c1e9b00 */
[----:B------:R-:W-:Y:S01]  /*ae10*/  IMAD.MOV.U32 R2, RZ, RZ, 0x3de5db65 ;  /* 0x3de5db65ff027424 */ /* 0x000fe200078e00ff */
[----:B------:R-:W-:Y:S02]  /*ae20*/  ISETP.NE.AND P4, PT, R58, RZ, PT ;  /* 0x000000ff3a00720c */ /* 0x000fe40003f85270 */
[----:B------:R-:W5:Y:S01]  /*ae30*/  LDG.E.64.CONSTANT R82, [R56.64+0x30] ;  /* 0x0000300638527981 */ /* 0x000f62000c1e9b00 */
[----:B------:R-:W-:Y:S02]  /*ae40*/  FSEL R16, R48, R130, !P3 ;  /* 0x0000008230107208 */ /* 0x000fe40005800000 */
[----:B------:R-:W-:Y:S02]  /*ae50*/  FSEL R48, R49, R131, !P3 ;  /* 0x0000008331307208 */ /* 0x000fe40005800000 */
[----:B------:R-:W-:Y:S01]  /*ae60*/  ISETP.NE.AND P3, PT, R59, RZ, PT ;  /* 0x000000ff3b00720c */ /* 0x000fe20003f65270 */
[----:B-1----:R-:W2:Y:S01]  /*ae70*/  DMUL R58, R76, R76 ;  /* 0x0000004c4c3a7228 */ /* 0x002ea20000000000 */
[----:B------:R-:W-:-:S02]  /*ae80*/  FSEL R84, -R84, 4.2945490664224492434e-19, !P1 ;  /* 0x20fd816454547808 */ /* 0x000fc40004800100 */
[----:B------:R-:W-:Y:S02]  /*ae90*/  FSEL R85, R2, -0.082518599927425384521, !P1 ;  /* 0xbda8ff8302557808 */ /* 0x000fe40004800000 */
[----:B------:R-:W-:Y:S02]  /*aea0*/  LOP3.LUT R2, R33, 0x7fffffff, RZ, 0xc0, !PT ;  /* 0x7fffffff21027812 */ /* 0x000fe400078ec0ff */
[----:B------:R-:W-:-:S04]  /*aeb0*/  LOP3.LUT P2, RZ, R67, 0x4, RZ, 0xc0, !PT ;  /* 0x0000000443ff7812 */ /* 0x000fc8000784c0ff */
[----:B------:R-:W-:Y:S02]  /*aec0*/  FSEL R49, R52, R134, !P2 ;  /* 0x0000008634317208 */ /* 0x000fe40005000000 */
[----:B------:R-:W-:Y:S02]  /*aed0*/  FSEL R52, R53, R135, !P2 ;  /* 0x0000008735347208 */ /* 0x000fe40005000000 */
[----:B------:R-:W-:Y:S01]  /*aee0*/  LOP3.LUT P2, RZ, R67, 0x4000000, RZ, 0xc0, !PT ;  /* 0x0400000043ff7812 */ /* 0x000fe2000784c0ff */
[----:B------:R-:W-:Y:S03]  /*aef0*/  BSSY B1, `(.L_x_186) ;  /* 0x000002c000017945 */ /* 0x000fe60003800000 */
[----:B------:R-:W-:Y:S02]  /*af00*/  FSEL R53, R54, R140, !P2 ;  /* 0x0000008c36357208 */ /* 0x000fe40005000000 */
[----:B------:R-:W-:Y:S01]  /*af10*/  FSEL R140, R55, R141, !P2 ;  /* 0x0000008d378c7208 */ /* 0x000fe20005000000 */
[----:B--2---:R-:W3:-:S06]  /*af20*/  DFMA R60, R58, R84, R60 ;  /* 0x000000543a3c722b */ /* 0x004ecc000000003c */
[----:B---3--:R-:W4:-:S06]  /*af30*/  DFMA R60, R58, R60, R62 ;  /* 0x0000003c3a3c722b */ /* 0x008f0c000000003e */
[----:B----4-:R-:W5:-:S06]  /*af40*/  DFMA R60, R58, R60, R64 ;  /* 0x0000003c3a3c722b */ /* 0x010f4c0000000040 */
[----:B-----5:R-:W0:-:S06]  /*af50*/  DFMA R60, R58, R60, R78 ;  /* 0x0000003c3a3c722b */ /* 0x020e0c000000004e */
[----:B0-----:R-:W0:-:S06]  /*af60*/  DFMA R60, R58, R60, R80 ;  /* 0x0000003c3a3c722b */ /* 0x001e0c0000000050 */
[----:B0-----:R-:W0:-:S06]  /*af70*/  DFMA R60, R58, R60, R82 ;  /* 0x0000003c3a3c722b */ /* 0x001e0c0000000052 */
[----:B0-----:R-:W-:-:S04]  /*af80*/  DFMA R76, R60, R76, R76 ;  /* 0x0000004c3c4c722b */ /* 0x001fc8000000004c */
[----:B------:R-:W0:Y:S01]  /*af90*/  DFMA R58, R58, R60, 1 ;  /* 0x3ff000003a3a742b */ /* 0x000e22000000003c */
[----:B------:R-:W-:Y:S02]  /*afa0*/  FSEL R64, R36, R142, !P0 ;  /* 0x0000008e24407208 */ /* 0x000fe40004000000 */
[----:B------:R-:W-:-:S07]  /*afb0*/  FSEL R142, R37, R143, !P0 ;  /* 0x0000008f258e7208 */ /* 0x000fce0004000000 */
[----:B0-----:R-:W-:Y:S02]  /*afc0*/  FSEL R56, R76, R58, !P1 ;  /* 0x0000003a4c387208 */ /* 0x001fe40004800000 */
[----:B------:R-:W-:-:S06]  /*afd0*/  FSEL R57, R77, R59, !P1 ;  /* 0x0000003b4d397208 */ /* 0x000fcc0004800000 */
[----:B------:R-:W0:Y:S01]  /*afe0*/  DFMA R36, R56, -1, RZ ;  /* 0xbff000003824782b */ /* 0x000e2200000000ff */
[----:B------:R-:W-:Y:S02]  /*aff0*/  LOP3.LUT P0, RZ, R66, 0x2, RZ, 0xc0, !PT ;  /* 0x0000000242ff7812 */ /* 0x000fe4000780c0ff */
[----:B------:R-:W-:-:S07]  /*b000*/  ISETP.NE.AND P1, PT, R32, RZ, PT ;  /* 0x000000ff2000720c */ /* 0x000fce0003f25270 */
[----:B0-----:R-:W-:Y:S02]  /*b010*/  FSEL R58, R56, R36, !P0 ;  /* 0x00000024383a7208 */ /* 0x001fe40004000000 */
[----:B------:R-:W-:Y:S02]  /*b020*/  FSEL R56, R57, R37, !P0 ;  /* 0x0000002539387208 */ /* 0x000fe40004000000 */
[----:B------:R-:W-:-:S13]  /*b030*/  ISETP.EQ.AND P0, PT, R2, 0x7ff00000, PT ;  /* 0x7ff000000200780c */ /* 0x000fda0003f02270 */
[----:B------:R-:W-:Y:S05]  /*b040*/  @!P1 BRA P0, `(.L_x_187) ;  /* 0x0000014000009947 */ /* 0x000fea0000000000 */
[C---:B------:R-:W0:Y:S01]  /*b050*/  DMUL R36, R32.reuse, c[0x2][0x0] ;  /* 0x0080000020247a28 */ /* 0x040e220000000000 */
        /* <DEDUP_REMOVED lines=15> */
.L_x_190:
[----:B------:R0:W5:Y:S02]  /*b150*/  LDL R2, [R1] ;  /* 0x0000000001027983 */ /* 0x0001640000100800 */
.L_x_189:
[----:B------:R-:W-:Y:S05]  /*b160*/  BSYNC B2 ;  /* 0x0000000000027941 */ /* 0x000fea0003800000 */
.L_x_188:
[----:B-1---5:R-:W-:Y:S01]  /*b170*/  IADD3 R2, R2, 0x1, RZ ;  /* 0x0000000102027810 */ /* 0x022fe20007ffe0ff */
[----:B------:R-:W-:Y:S05]  /*b180*/  BRA `(.L_x_191) ;  /* 0x0000002000007947 */ /* 0x000fea0003800000 */
.L_x_187:
[----:B------:R0:W1:Y:S01]  /*b190*/  DMUL R76, RZ, R32 ;  /* 0x00000020ff4c7228 */ /* 0x0000620000000000 */
[----:B------:R-:W-:-:S05]  /*b1a0*/  IMAD.MOV.U32 R2, RZ, RZ, 0x1 ;  /* 0x00000001ff027424 */ /* 0x000fca00078e00ff */
.L_x_191:
[----:B------:R-:W-:Y:S05]  /*b1b0*/  BSYNC B1 ;  /* 0x0000000000017941 */ /* 0x000fea0003800000 */
.L_x_186:
[C---:B------:R-:W-:Y:S01]  /*b1c0*/  ISETP.NE.AND P1, PT, R70.reuse, 0x2, PT ;  /* 0x000000024600780c */ /* 0x040fe20003f25270 */
[----:B------:R-:W-:Y:S01]  /*b1d0*/  IMAD.MOV.U32 R73, RZ, RZ, 0x8 ;  /* 0x00000008ff497424 */ /* 0x000fe200078e00ff */
[----:B------:R-:W-:-:S11]  /*b1e0*/  ISETP.GT.AND P0, PT, R70, 0x2, PT ;  /* 0x000000024600780c */ /* 0x000fd60003f04270 */
[----:B------:R-:W-:Y:S02]  /*b1f0*/  @P1 FSEL R45, R16, RZ, P0 ;  /* 0x000000ff102d1208 */ /* 0x000fe40000000000 */
[----:B------:R-:W-:Y:S02]  /*b200*/  @P1 FSEL R17, R48, RZ, P0 ;  /* 0x000000ff30111208 */ /* 0x000fe40000000000 */
[----:B------:R-:W-:Y:S02]  /*b210*/  @P1 FSEL R47, R49, RZ, P0 ;  /* 0x000000ff312f1208 */ /* 0x000fe40000000000 */
[----:B------:R-:W-:Y:S02]  /*b220*/  @P1 FSEL R12, R52, RZ, P0 ;  /* 0x000000ff340c1208 */ /* 0x000fe40000000000 */
[----:B------:R-:W-:Y:S02]  /*b230*/  @P1 FSEL R13, R53, RZ, P0 ;  /* 0x000000ff350d1208 */ /* 0x000fe40000000000 */
[----:B------:R-:W-:-:S02]  /*b240*/  @P1 FSEL R8, R140, RZ, P0 ;  /* 0x000000ff8c081208 */ /* 0x000fc40000000000 */
[----:B------:R-:W-:Y:S02]  /*b250*/  @P1 FSEL R9, R58, RZ, P0 ;  /* 0x000000ff3a091208 */ /* 0x000fe40000000000 */
[----:B------:R-:W-:Y:S02]  /*b260*/  @P1 FSEL R4, R56, RZ, P0 ;  /* 0x000000ff38041208 */ /* 0x000fe40000000000 */
[----:B------:R-:W-:-:S05]  /*b270*/  LOP3.LUT P0, R16, R2, 0x1, RZ, 0xc0, !PT ;  /* 0x0000000102107812 */ /* 0x000fca000780c0ff */
[----:B------:R-:W-:-:S04]  /*b280*/  IMAD.SHL.U32 R16, R16, 0x8, RZ ;  /* 0x0000000810107824 */ /* 0x000fc800078e00ff */
[----:B0-----:R-:W-:-:S05]  /*b290*/  IMAD.WIDE.U32 R32, R16, R73, c[0x4][0x18] ;  /* 0x0100060010207625 */ /* 0x001fca00078e0049 */
[----:B------:R-:W2:Y:S04]  /*b2a0*/  LDG.E.64.CONSTANT R48, [R32.64+0x8] ;  /* 0x0000080620307981 */ /* 0x000ea8000c1e9b00 */
[----:B------:R-:W3:Y:S04]  /*b2b0*/  LDG.E.64.CONSTANT R52, [R32.64+0x10] ;  /* 0x0000100620347981 */ /* 0x000ee8000c1e9b00 */
[----:B------:R-:W4:Y:S04]  /*b2c0*/  LDG.E.64.CONSTANT R54, [R32.64+0x18] ;  /* 0x0000180620367981 */ /* 0x000f28000c1e9b00 */
[----:B------:R-:W5:Y:S04]  /*b2d0*/  LDG.E.64.CONSTANT R56, [R32.64+0x20] ;  /* 0x0000200620387981 */ /* 0x000f68000c1e9b00 */
[----:B------:R-:W5:Y:S04]  /*b2e0*/  LDG.E.64.CONSTANT R58, [R32.64+0x28] ;  /* 0x00002806203a7981 */ /* 0x000f68000c1e9b00 */
[----:B------:R-:W5:Y:S01]  /*b2f0*/  LDG.E.64.CONSTANT R60, [R32.64+0x30] ;  /* 0x00003006203c7981 */ /* 0x000f62000c1e9b00 */
[----:B------:R-:W-:Y:S01]  /*b300*/  IMAD.MOV.U32 R62, RZ, RZ, 0x79785eba ;  /* 0x79785ebaff3e7424 */ /* 0x000fe200078e00ff */
[----:B-1----:R-:W-:Y:S01]  /*b310*/  DMUL R36, R76, R76 ;  /* 0x0000004c4c247228 */ /* 0x002fe20000000000 */
[----:B------:R-:W-:Y:S01]  /*b320*/  IMAD.MOV.U32 R16, RZ, RZ, 0x3de5db65 ;  /* 0x3de5db65ff107424 */ /* 0x000fe200078e00ff */
[----:B------:R-:W-:Y:S01]  /*b330*/  ISETP.GE.AND P6, PT, R70, 0x1, PT ;  /* 0x000000014600780c */ /* 0x000fe20003fc6270 */
[----:B------:R-:W-:Y:S01]  /*b340*/  IMAD.WIDE R72, R72, R73, c[0x0][0x170] ;  /* 0x00005c0048487625 */ /* 0x000fe200078e0249 */
[----:B------:R-:W-:Y:S01]  /*b350*/  FSEL R62, -R62, 4.2945490664224492434e-19, !P0 ;  /* 0x20fd81643e3e7808 */ /* 0x000fe20004000100 */
[----:B------:R-:W0:Y:S01]  /*b360*/  DADD R24, RZ, -R24 ;  /* 0x00000000ff187229 */ /* 0x000e220000000818 */
[----:B------:R-:W-:-:S02]  /*b370*/  FSEL R63, R16, -0.082518599927425384521, !P0 ;  /* 0xbda8ff83103f7808 */ /* 0x000fc40004000000 */
[----:B------:R-:W-:Y:S01]  /*b380*/  FSEL R43, R43, R12, !P6 ;  /* 0x0000000c2b2b7208 */ /* 0x000fe20007000000 */
[----:B------:R-:W1:Y:S01]  /*b390*/  DADD R22, RZ, -R22 ;  /* 0x00000000ff167229 */ /* 0x000e620000000816 */
[----:B------:R-:W-:Y:S02]  /*b3a0*/  FSEL R34, R34, R13, !P6 ;  /* 0x0000000d22227208 */ /* 0x000fe40007000000 */
[----:B------:R-:W-:Y:S01]  /*b3b0*/  FSEL R45, R0, R45, !P6 ;  /* 0x0000002d002d7208 */ /* 0x000fe20007000000 */
[----:B------:R-:W0:Y:S01]  /*b3c0*/  DADD R20, RZ, -R20 ;  /* 0x00000000ff147229 */ /* 0x000e220000000814 */
[----:B------:R-:W-:Y:S02]  /*b3d0*/  FSEL R35, R35, R8, !P6 ;  /* 0x0000000823237208 */ /* 0x000fe40007000000 */
[----:B------:R-:W-:Y:S01]  /*b3e0*/  FSEL R0, R28, R9, !P6 ;  /* 0x000000091c007208 */ /* 0x000fe20007000000 */
[----:B------:R-:W-:Y:S01]  /*b3f0*/  DADD R18, RZ, -R18 ;  /* 0x00000000ff127229 */ /* 0x000fe20000000812 */
[----:B------:R-:W-:Y:S01]  /*b400*/  ISETP.GE.AND P2, PT, R71, 0x1, PT ;  /* 0x000000014700780c */ /* 0x000fe20003f46270 */
[----:B------:R-:W-:Y:S01]  /*b410*/  IMAD.MOV.U32 R28, RZ, RZ, R34 ;  /* 0x000000ffff1c7224 */ /* 0x000fe200078e0022 */
[----:B------:R-:W-:-:S02]  /*b420*/  LOP3.LUT P1, RZ, R2, 0x2, RZ, 0xc0, !PT ;  /* 0x0000000202ff7812 */ /* 0x000fc4000782c0ff */
[----:B------:R-:W-:Y:S02]  /*b430*/  @!P4 FSEL R14, R44, RZ, P5 ;  /* 0x000000ff2c0ec208 */ /* 0x000fe40002800000 */
[----:B------:R-:W-:Y:S02]  /*b440*/  @!P4 FSEL R15, R50, RZ, P5 ;  /* 0x000000ff320fc208 */ /* 0x000fe40002800000 */
[----:B------:R-:W-:Y:S02]  /*b450*/  FSEL R46, R46, R17, !P6 ;  /* 0x000000112e2e7208 */ /* 0x000fe40007000000 */
[----:B------:R-:W-:Y:S02]  /*b460*/  @!P4 FSEL R10, R51, RZ, P5 ;  /* 0x000000ff330ac208 */ /* 0x000fe40002800000 */
[----:B------:R-:W-:Y:S02]  /*b470*/  @!P4 FSEL R11, R68, RZ, P5 ;  /* 0x000000ff440bc208 */ /* 0x000fe40002800000 */
[----:B------:R-:W-:-:S02]  /*b480*/  FSEL R42, R42, R47, !P6 ;  /* 0x0000002f2a2a7208 */ /* 0x000fc40007000000 */
[----:B------:R-:W-:Y:S01]  /*b490*/  FSEL R17, R29, R4, !P6 ;  /* 0x000000041d117208 */ /* 0x000fe20007000000 */
[----:B------:R-:W-:Y:S01]  /*b4a0*/  IMAD.MOV.U32 R29, RZ, RZ, R35 ;  /* 0x000000ffff1d7224 */ /* 0x000fe200078e0023 */
[----:B0-----:R-:W-:Y:S01]  /*b4b0*/  @P2 FSEL R40, R24, R14, P3 ;  /* 0x0000000e18282208 */ /* 0x001fe20001800000 */
[----:B------:R-:W-:Y:S01]  /*b4c0*/  IMAD.MOV.U32 R24, RZ, RZ, R0 ;  /* 0x000000ffff187224 */ /* 0x000fe200078e0000 */
[----:B------:R-:W-:Y:S01]  /*b4d0*/  @P2 FSEL R41, R25, R15, P3 ;  /* 0x0000000f19292208 */ /* 0x000fe20001800000 */
[----:B------:R-:W-:Y:S01]  /*b4e0*/  IMAD.MOV.U32 R25, RZ, RZ, R17 ;  /* 0x000000ffff197224 */ /* 0x000fe200078e0011 */
[----:B------:R-:W-:Y:S02]  /*b4f0*/  @!P4 FSEL R6, R64, RZ, P5 ;  /* 0x000000ff4006c208 */ /* 0x000fe40002800000 */
[----:B------:R-:W-:Y:S02]  /*b500*/  @!P4 FSEL R7, R142, RZ, P5 ;  /* 0x000000ff8e07c208 */ /* 0x000fe40002800000 */
[----:B-1----:R-:W-:Y:S01]  /*b510*/  @P2 FSEL R38, R22, R10, P3 ;  /* 0x0000000a16262208 */ /* 0x002fe20001800000 */
[----:B------:R-:W-:Y:S01]  /*b520*/  IMAD.MOV.U32 R10, RZ, RZ, R40 ;  /* 0x000000ffff0a7224 */ /* 0x000fe200078e0028 */
[----:B------:R-:W-:Y:S01]  /*b530*/  @P2 FSEL R39, R23, R11, P3 ;  /* 0x0000000b17272208 */ /* 0x000fe20001800000 */
[----:B------:R-:W-:Y:S01]  /*b540*/  IMAD.MOV.U32 R11, RZ, RZ, R41 ;  /* 0x000000ffff0b7224 */ /* 0x000fe200078e0029 */
[----:B------:R-:W-:-:S02]  /*b550*/  @P2 FSEL R30, R20, R6, P3 ;  /* 0x00000006141e2208 */ /* 0x000fc40001800000 */
[----:B------:R-:W-:-:S05]  /*b560*/  @P2 FSEL R31, R21, R7, P3 ;  /* 0x00000007151f2208 */ /* 0x000fca0001800000 */
[----:B------:R-:W-:Y:S01]  /*b570*/  STG.E.128 [R72.64+0x1000], R28 ;  /* 0x0010001c48007986 */ /* 0x000fe2000c101d06 */
[----:B--2---:R-:W3:-:S06]  /*b580*/  DFMA R48, R36, R62, R48 ;  /* 0x0000003e2430722b */ /* 0x004ecc0000000030 */
[----:B---3--:R-:W4:-:S06]  /*b590*/  DFMA R48, R36, R48, R52 ;  /* 0x000000302430722b */ /* 0x008f0c0000000034 */
[----:B----4-:R-:W5:-:S06]  /*b5a0*/  DFMA R48, R36, R48, R54 ;  /* 0x000000302430722b */ /* 0x010f4c0000000036 */
[----:B-----5:R-:W0:-:S06]  /*b5b0*/  DFMA R48, R36, R48, R56 ;  /* 0x000000302430722b */ /* 0x020e0c0000000038 */
[----:B0-----:R-:W0:-:S06]  /*b5c0*/  DFMA R48, R36, R48, R58 ;  /* 0x000000302430722b */ /* 0x001e0c000000003a */
[----:B0-----:R-:W0:-:S06]  /*b5d0*/  DFMA R48, R36, R48, R60 ;  /* 0x000000302430722b */ /* 0x001e0c000000003c */
[----:B0-----:R-:W-:-:S04]  /*b5e0*/  DFMA R76, R48, R76, R76 ;  /* 0x0000004c304c722b */ /* 0x001fc8000000004c */
[----:B------:R-:W0:-:S10]  /*b5f0*/  DFMA R36, R36, R48, 1 ;  /* 0x3ff000002424742b */ /* 0x000e140000000030 */
[----:B0-----:R-:W-:Y:S01]  /*b600*/  FSEL R12, R76, R36, !P0 ;  /* 0x000000244c0c7208 */ /* 0x001fe20004000000 */
[----:B------:R-:W-:Y:S01]  /*b610*/  IMAD.MOV.U32 R36, RZ, RZ, R42 ;  /* 0x000000ffff247224 */ /* 0x000fe200078e002a */
[----:B------:R-:W-:Y:S01]  /*b620*/  FSEL R13, R77, R37, !P0 ;  /* 0x000000254d0d7208 */ /* 0x000fe20004000000 */
[----:B------:R-:W-:-:S05]  /*b630*/  IMAD.MOV.U32 R37, RZ, RZ, R43 ;  /* 0x000000ffff257224 */ /* 0x000fca00078e002b */
[----:B------:R-:W0:Y:S01]  /*b640*/  DFMA R8, R12, -1, RZ ;  /* 0xbff000000c08782b */ /* 0x000e2200000000ff */
[----:B------:R-:W-:Y:S09]  /*b650*/  STG.E.128 [R72.64+0x800], R36 ;  /* 0x0008002448007986 */ /* 0x000ff2000c101d06 */
[----:B0-----:R-:W-:Y:S01]  /*b660*/  FSEL R2, R12, R8, !P1 ;  /* 0x000000080c027208 */ /* 0x001fe20004800000 */
[----:B------:R-:W-:Y:S01]  /*b670*/  IMAD.MOV.U32 R8, RZ, RZ, R45 ;  /* 0x000000ffff087224 */ /* 0x000fe200078e002d */
[----:B------:R-:W-:Y:S01]  /*b680*/  FSEL R12, R13, R9, !P1 ;  /* 0x000000090d0c7208 */ /* 0x000fe20004800000 */
[----:B------:R-:W-:Y:S01]  /*b690*/  IMAD.MOV.U32 R9, RZ, RZ, R46 ;  /* 0x000000ffff097224 */ /* 0x000fe200078e002e */
[----:B------:R-:W-:-:S02]  /*b6a0*/  @!P4 FSEL R5, R2, RZ, P5 ;  /* 0x000000ff0205c208 */ /* 0x000fc40002800000 */
[----:B------:R-:W-:Y:S02]  /*b6b0*/  @!P4 FSEL R3, R12, RZ, P5 ;  /* 0x000000ff0c03c208 */ /* 0x000fe40002800000 */
[----:B------:R-:W-:Y:S01]  /*b6c0*/  @P2 FSEL R26, R18, R5, P3 ;  /* 0x00000005121a2208 */ /* 0x000fe20001800000 */
[----:B------:R-:W-:Y:S01]  /*b6d0*/  STG.E.128 [R72.64], R8 ;  /* 0x0000000848007986 */ /* 0x000fe2000c101d06 */
[----:B------:R-:W-:-:S05]  /*b6e0*/  @P2 FSEL R27, R19, R3, P3 ;  /* 0x00000003131b2208 */ /* 0x000fca0001800000 */
[----:B------:R-:W-:Y:S01]  /*b6f0*/  STG.E.128 [R72.64+0x1800], R24 ;  /* 0x0018001848007986 */ /* 0x000fe2000c101d06 */
[----:B------:R-:W-:Y:S05]  /*b700*/  EXIT ;  /* 0x000000000000794d */ /* 0x000fea0003800000 */
        .weak           $__internal_0_$__cuda_sm20_div_rn_f64_full
        .type           $__internal_0_$__cuda_sm20_div_rn_f64_full,@function
        .size           $__internal_0_$__cuda_sm20_div_rn_f64_full,($triton_poi_fused_stack_6$__internal_accurate_pow - $__internal_0_$__cuda_sm20_div_rn_f64_full)
$__internal_0_$__cuda_sm20_div_rn_f64_full:
[C---:B------:R-:W-:Y:S01]  /*b710*/  FSETP.GEU.AND P4, PT, |R33|.reuse, 1.469367938527859385e-39, PT ;  /* 0x001000002100780b */ /* 0x040fe20003f8e200 */
[----:B------:R-:W-:Y:S01]  /*b720*/  IMAD.U32 R61, RZ, RZ, UR8 ;  /* 0x00000008ff3d7e24 */ /* 0x000fe2000f8e00ff */
[C---:B------:R-:W-:Y:S01]  /*b730*/  LOP3.LUT R56, R33.reuse, 0x800fffff, RZ, 0xc0, !PT ;  /* 0x800fffff21387812 */ /* 0x040fe200078ec0ff */
[----:B------:R-:W-:Y:S01]  /*b740*/  IMAD.MOV.U32 R58, RZ, RZ, 0x1 ;  /* 0x00000001ff3a7424 */ /* 0x000fe200078e00ff */
[----:B------:R-:W-:Y:S01]  /*b750*/  LOP3.LUT R59, R33, 0x7ff00000, RZ, 0xc0, !PT ;  /* 0x7ff00000213b7812 */ /* 0x000fe200078ec0ff */
[----:B------:R-:W-:Y:S01]  /*b760*/  IMAD.MOV.U32 R81, RZ, RZ, 0x1ca00000 ;  /* 0x1ca00000ff517424 */ /* 0x000fe200078e00ff */
[----:B------:R-:W-:Y:S01]  /*b770*/  LOP3.LUT R57, R56, 0x3ff00000, RZ, 0xfc, !PT ;  /* 0x3ff0000038397812 */ /* 0x000fe200078efcff */
[----:B------:R-:W-:Y:S01]  /*b780*/  IMAD.MOV.U32 R56, RZ, RZ, R32 ;  /* 0x000000ffff387224 */ /* 0x000fe200078e0020 */
[----:B------:R-:W-:Y:S01]  /*b790*/  LOP3.LUT R66, R61, 0x7ff00000, RZ, 0xc0, !PT ;  /* 0x7ff000003d427812 */ /* 0x000fe200078ec0ff */
[----:B------:R-:W-:-:S02]  /*b7a0*/  IMAD.MOV.U32 R62, RZ, RZ, R59 ;  /* 0x000000ffff3e7224 */ /* 0x000fc400078e003b */
[----:B------:R-:W-:Y:S02]  /*b7b0*/  IMAD.U32 R60, RZ, RZ, UR4 ;  /* 0x00000004ff3c7e24 */ /* 0x000fe4000f8e00ff */
[----:B------:R-:W0:-:S10]  /*b7c0*/  @!P4 DMUL R56, R32, 8.98846567431157953865e+307 ;  /* 0x7fe000002038c828 */ /* 0x000e140000000000 */
[----:B0-----:R-:W-:Y:S02]  /*b7d0*/  @!P4 LOP3.LUT R62, R57, 0x7ff00000, RZ, 0xc0, !PT ;  /* 0x7ff00000393ec812 */ /* 0x001fe400078ec0ff */
[----:B------:R-:W-:Y:S02]  /*b7e0*/  ISETP.GE.U32.AND P4, PT, R66, R59, PT ;  /* 0x0000003b4200720c */ /* 0x000fe40003f86070 */
[----:B------:R-:W0:Y:S02]  /*b7f0*/  MUFU.RCP64H R59, R57 ;  /* 0x00000039003b7308 */ /* 0x000e240000001800 */
[----:B------:R-:W-:Y:S02]  /*b800*/  SEL R73, R81, 0x63400000, !P4 ;  /* 0x6340000051497807 */ /* 0x000fe40006000000 */
[----:B------:R-:W-:Y:S01]  /*b810*/  FSETP.GEU.AND P4, PT, |R61|, 1.469367938527859385e-39, PT ;  /* 0x001000003d00780b */ /* 0x000fe20003f8e200 */
[----:B0-----:R-:W0:-:S06]  /*b820*/  DFMA R64, R58, -R56, 1 ;  /* 0x3ff000003a40742b */ /* 0x001e0c0000000838 */
[----:B0-----:R-:W0:-:S06]  /*b830*/  DFMA R64, R64, R64, R64 ;  /* 0x000000404040722b */ /* 0x001e0c0000000040 */
[----:B0-----:R0:W1:Y:S02]  /*b840*/  DFMA R64, R58, R64, R58 ;  /* 0x000000403a40722b */ /* 0x001064000000003a */
[----:B0-----:R-:W-:Y:S01]  /*b850*/  LOP3.LUT R59, R73, 0x800fffff, R61, 0xf8, !PT ;  /* 0x800fffff493b7812 */ /* 0x001fe200078ef83d */
[----:B------:R-:W-:Y:S02]  /*b860*/  IMAD.MOV.U32 R73, RZ, RZ, R66 ;  /* 0x000000ffff497224 */ /* 0x000fe400078e0042 */
[----:B------:R-:W-:Y:S01]  /*b870*/  IMAD.MOV.U32 R58, RZ, RZ, R60 ;  /* 0x000000ffff3a7224 */ /* 0x000fe200078e003c */
[----:B-1----:R-:W0:-:S06]  /*b880*/  DFMA R76, R64, -R56, 1 ;  /* 0x3ff00000404c742b */ /* 0x002e0c0000000838 */
[----:B0-----:R0:W1:Y:S01]  /*b890*/  DFMA R76, R64, R76, R64 ;  /* 0x0000004c404c722b */ /* 0x0010620000000040 */
[----:B------:R-:W-:Y:S05]  /*b8a0*/  @P4 BRA `(.L_x_192) ;  /* 0x0000008000004947 */ /* 0x000fea0003800000 */
[----:B0-----:R-:W-:Y:S01]  /*b8b0*/  LOP3.LUT R65, R33, 0x7ff00000, RZ, 0xc0, !PT ;  /* 0x7ff0000021417812 */ /* 0x001fe200078ec0ff */
[----:B------:R-:W-:-:S03]  /*b8c0*/  IMAD.MOV.U32 R64, RZ, RZ, RZ ;  /* 0x000000ffff407224 */ /* 0x000fc600078e00ff */
[----:B------:R-:W-:-:S04]  /*b8d0*/  ISETP.GE.U32.AND P4, PT, R66, R65, PT ;  /* 0x000000414200720c */ /* 0x000fc80003f86070 */
[----:B------:R-:W-:-:S04]  /*b8e0*/  SEL R65, R81, 0x63400000, !P4 ;  /* 0x6340000051417807 */ /* 0x000fc80006000000 */
[----:B------:R-:W-:-:S04]  /*b8f0*/  LOP3.LUT R65, R65, 0x80000000, R61, 0xf8, !PT ;  /* 0x8000000041417812 */ /* 0x000fc800078ef83d */
[----:B------:R-:W-:-:S06]  /*b900*/  LOP3.LUT R65, R65, 0x100000, RZ, 0xfc, !PT ;  /* 0x0010000041417812 */ /* 0x000fcc00078efcff */
[----:B------:R-:W0:-:S10]  /*b910*/  DFMA R58, R58, 2, -R64 ;  /* 0x400000003a3a782b */ /* 0x000e140000000840 */
[----:B0-----:R-:W-:-:S04]  /*b920*/  LOP3.LUT R73, R59, 0x7ff00000, RZ, 0xc0, !PT ;  /* 0x7ff000003b497812 */ /* 0x001fc800078ec0ff */
.L_x_192:
[----:B------:R-:W-:Y:S01]  /*b930*/  IADD3 R82, R73, -0x1, RZ ;  /* 0xffffffff49527810 */ /* 0x000fe20007ffe0ff */
[----:B01----:R-:W0:Y:S01]  /*b940*/  DMUL R64, R76, R58 ;  /* 0x0000003a4c407228 */ /* 0x003e220000000000 */
[----:B------:R-:W-:Y:S01]  /*b950*/  IADD3 R83, R62, -0x1, RZ ;  /* 0xffffffff3e537810 */ /* 0x000fe20007ffe0ff */
[----:B------:R-:W-:Y:S01]  /*b960*/  BSSY B1, `(.L_x_193) ;  /* 0x0000037000017945 */ /* 0x000fe20003800000 */
[----:B------:R-:W-:-:S03]  /*b970*/  ISETP.GT.U32.AND P4, PT, R82, 0x7feffffe, PT ;  /* 0x7feffffe5200780c */ /* 0x000fc60003f84070 */
[----:B0-----:R-:W0:Y:S01]  /*b980*/  DFMA R78, R64, -R56, R58 ;  /* 0x80000038404e722b */ /* 0x001e22000000003a */
[----:B------:R-:W-:-:S05]  /*b990*/  ISETP.GT.U32.OR P4, PT, R83, 0x7feffffe, P4 ;  /* 0x7feffffe5300780c */ /* 0x000fca0002784470 */
[----:B0-----:R0:W1:-:S08]  /*b9a0*/  DFMA R78, R76, R78, R64 ;  /* 0x0000004e4c4e722b */ /* 0x0010500000000040 */
[----:B------:R-:W-:Y:S05]  /*b9b0*/  @P4 BRA `(.L_x_194) ;  /* 0x000001c000004947 */ /* 0x000fea0003800000 */
[----:B01----:R-:W-:Y:S01]  /*b9c0*/  LOP3.LUT R61, R33, 0x7ff00000, RZ, 0xc0, !PT ;  /* 0x7ff00000213d7812 */ /* 0x003fe200078ec0ff */
[----:B------:R-:W-:-:S03]  /*b9d0*/  IMAD.MOV.U32 R60, RZ, RZ, RZ ;  /* 0x000000ffff3c7224 */ /* 0x000fc600078e00ff */
[C---:B------:R-:W-:Y:S01]  /*b9e0*/  ISETP.GE.U32.AND P4, PT, R66.reuse, R61, PT ;  /* 0x0000003d4200720c */ /* 0x040fe20003f86070 */
[----:B------:R-:W-:-:S03]  /*b9f0*/  IMAD.IADD R66, R66, 0x1, -R61 ;  /* 0x0000000142427824 */ /* 0x000fc600078e0a3d */
[----:B------:R-:W-:Y:S02]  /*ba00*/  SEL R81, R81, 0x63400000, !P4 ;  /* 0x6340000051517807 */ /* 0x000fe40006000000 */
[----:B------:R-:W-:-:S04]  /*ba10*/  IMNMX R66, R66, -0x46a00000, !PT ;  /* 0xb960000042427817 */ /* 0x000fc80007800200 */
[----:B------:R-:W-:-:S05]  /*ba20*/  IMNMX R66, R66, 0x46a00000, PT ;  /* 0x46a0000042427817 */ /* 0x000fca0003800200 */
[----:B------:R-:W-:-:S05]  /*ba30*/  IMAD.IADD R66, R66, 0x1, -R81 ;  /* 0x0000000142427824 */ /* 0x000fca00078e0a51 */
[----:B------:R-:W-:-:S06]  /*ba40*/  IADD3 R61, R66, 0x7fe00000, RZ ;  /* 0x7fe00000423d7810 */ /* 0x000fcc0007ffe0ff */
[----:B------:R-:W0:-:S10]  /*ba50*/  DMUL R64, R78, R60 ;  /* 0x0000003c4e407228 */ /* 0x000e140000000000 */
[----:B0-----:R-:W-:-:S13]  /*ba60*/  FSETP.GTU.AND P4, PT, |R65|, 1.469367938527859385e-39, PT ;  /* 0x001000004100780b */ /* 0x001fda0003f8c200 */
[----:B------:R-:W-:Y:S05]  /*ba70*/  @P4 BRA `(.L_x_195) ;  /* 0x0000025000004947 */ /* 0x000fea0003800000 */
[----:B------:R-:W0:Y:S01]  /*ba80*/  DFMA R56, R78, -R56, R58 ;  /* 0x800000384e38722b */ /* 0x000e22000000003a */
[----:B------:R-:W-:-:S09]  /*ba90*/  IMAD.MOV.U32 R60, RZ, RZ, RZ ;  /* 0x000000ffff3c7224 */ /* 0x000fd200078e00ff */
[C---:B0-----:R-:W-:Y:S02]  /*baa0*/  FSETP.NEU.AND P4, PT, R57.reuse, RZ, PT ;  /* 0x000000ff3900720b */ /* 0x041fe40003f8d000 */
[----:B------:R-:W-:-:S04]  /*bab0*/  LOP3.LUT R59, R57, 0x80000000, R33, 0x48, !PT ;  /* 0x80000000393b7812 */ /* 0x000fc800078e4821 */
[----:B------:R-:W-:-:S07]  /*bac0*/  LOP3.LUT R61, R59, R61, RZ, 0xfc, !PT ;  /* 0x0000003d3b3d7212 */ /* 0x000fce00078efcff */
[----:B------:R-:W-:Y:S05]  /*bad0*/  @!P4 BRA `(.L_x_195) ;  /* 0x000001f00000c947 */ /* 0x000fea0003800000 */
[----:B------:R-:W-:Y:S01]  /*bae0*/  IMAD.MOV R33, RZ, RZ, -R66 ;  /* 0x000000ffff217224 */ /* 0x000fe200078e0a42 */
[----:B------:R-:W0:Y:S01]  /*baf0*/  DMUL.RP R60, R78, R60 ;  /* 0x0000003c4e3c7228 */ /* 0x000e220000008000 */
[----:B------:R-:W-:-:S06]  /*bb00*/  IMAD.MOV.U32 R32, RZ, RZ, RZ ;  /* 0x000000ffff207224 */ /* 0x000fcc00078e00ff */
[----:B------:R-:W1:-:S03]  /*bb10*/  DFMA R32, R64, -R32, R78 ;  /* 0x800000204020722b */ /* 0x000e46000000004e */
[----:B0-----:R-:W-:-:S03]  /*bb20*/  LOP3.LUT R59, R61, R59, RZ, 0x3c, !PT ;  /* 0x0000003b3d3b7212 */ /* 0x001fc600078e3cff */
[----:B-1----:R-:W-:-:S04]  /*bb30*/  IADD3 R32, -R66, -0x43300000, RZ ;  /* 0xbcd0000042207810 */ /* 0x002fc80007ffe1ff */
[----:B------:R-:W-:-:S04]  /*bb40*/  FSETP.NEU.AND P4, PT, |R33|, R32, PT ;  /* 0x000000202100720b */ /* 0x000fc80003f8d200 */
[----:B------:R-:W-:Y:S02]  /*bb50*/  FSEL R64, R60, R64, !P4 ;  /* 0x000000403c407208 */ /* 0x000fe40006000000 */
[----:B------:R-:W-:Y:S01]  /*bb60*/  FSEL R65, R59, R65, !P4 ;  /* 0x000000413b417208 */ /* 0x000fe20006000000 */
[----:B------:R-:W-:Y:S05]  /*bb70*/  BRA `(.L_x_195) ;  /* 0x0000015000007947 */ /* 0x000fea0003800000 */
.L_x_194:
[----:B01----:R-:W0:-:S14]  /*bb80*/  DSETP.NAN.AND P4, PT, R60, R60, PT ;  /* 0x0000003c3c00722a */ /* 0x003e1c0003f88000 */
[----:B0-----:R-:W-:Y:S05]  /*bb90*/  @P4 BRA `(.L_x_196) ;  /* 0x0000011000004947 */ /* 0x001fea0003800000 */
[----:B------:R-:W0:-:S14]  /*bba0*/  DSETP.NAN.AND P4, PT, R32, R32, PT ;  /* 0x000000202000722a */ /* 0x000e1c0003f88000 */
[----:B0-----:R-:W-:Y:S05]  /*bbb0*/  @P4 BRA `(.L_x_197) ;  /* 0x000000c000004947 */ /* 0x001fea0003800000 */
[----:B------:R-:W-:Y:S01]  /*bbc0*/  ISETP.NE.AND P4, PT, R73, R62, PT ;  /* 0x0000003e4900720c */ /* 0x000fe20003f85270 */
[----:B------:R-:W-:Y:S02]  /*bbd0*/  IMAD.MOV.U32 R64, RZ, RZ, 0x0 ;  /* 0x00000000ff407424 */ /* 0x000fe400078e00ff */
[----:B------:R-:W-:-:S10]  /*bbe0*/  IMAD.MOV.U32 R65, RZ, RZ, -0x80000 ;  /* 0xfff80000ff417424 */ /* 0x000fd400078e00ff */
[----:B------:R-:W-:Y:S05]  /*bbf0*/  @!P4 BRA `(.L_x_195) ;  /* 0x000000d00000c947 */ /* 0x000fea0003800000 */
[----:B------:R-:W-:Y:S02]  /*bc00*/  ISETP.NE.AND P4, PT, R73, 0x7ff00000, PT ;  /* 0x7ff000004900780c */ /* 0x000fe40003f85270 */
[----:B------:R-:W-:Y:S02]  /*bc10*/  LOP3.LUT R65, R61, 0x80000000, R33, 0x48, !PT ;  /* 0x800000003d417812 */ /* 0x000fe400078e4821 */
[----:B------:R-:W-:-:S13]  /*bc20*/  ISETP.EQ.OR P4, PT, R62, RZ, !P4 ;  /* 0x000000ff3e00720c */ /* 0x000fda0006782670 */
[----:B------:R-:W-:Y:S01]  /*bc30*/  @P4 LOP3.LUT R32, R65, 0x7ff00000, RZ, 0xfc, !PT ;  /* 0x7ff0000041204812 */ /* 0x000fe200078efcff */
[----:B------:R-:W-:Y:S02]  /*bc40*/  @!P4 IMAD.MOV.U32 R64, RZ, RZ, RZ ;  /* 0x000000ffff40c224 */ /* 0x000fe400078e00ff */
[----:B------:R-:W-:Y:S02]  /*bc50*/  @P4 IMAD.MOV.U32 R64, RZ, RZ, RZ ;  /* 0x000000ffff404224 */ /* 0x000fe400078e00ff */
[----:B------:R-:W-:Y:S01]  /*bc60*/  @P4 IMAD.MOV.U32 R65, RZ, RZ, R32 ;  /* 0x000000ffff414224 */ /* 0x000fe200078e0020 */
[----:B------:R-:W-:Y:S05]  /*bc70*/  BRA `(.L_x_195) ;  /* 0x0000005000007947 */ /* 0x000fea0003800000 */
.L_x_197:
[----:B------:R-:W-:Y:S01]  /*bc80*/  LOP3.LUT R65, R33, 0x80000, RZ, 0xfc, !PT ;  /* 0x0008000021417812 */ /* 0x000fe200078efcff */
[----:B------:R-:W-:Y:S01]  /*bc90*/  IMAD.MOV.U32 R64, RZ, RZ, R32 ;  /* 0x000000ffff407224 */ /* 0x000fe200078e0020 */
[----:B------:R-:W-:Y:S05]  /*bca0*/  BRA `(.L_x_195) ;  /* 0x0000002000007947 */ /* 0x000fea0003800000 */
.L_x_196:
[----:B------:R-:W-:Y:S01]  /*bcb0*/  LOP3.LUT R65, R61, 0x80000, RZ, 0xfc, !PT ;  /* 0x000800003d417812 */ /* 0x000fe200078efcff */
[----:B------:R-:W-:Y:S02]  /*bcc0*/  IMAD.MOV.U32 R64, RZ, RZ, R60 ;  /* 0x000000ffff407224 */ /* 0x000fe400078e003c */
.L_x_195:
[----:B------:R-:W-:Y:S05]  /*bcd0*/  BSYNC B1 ;  /* 0x0000000000017941 */ /* 0x000fea0003800000 */
.L_x_193:
[----:B------:R-:W-:Y:S02]  /*bce0*/  IMAD.MOV.U32 R32, RZ, RZ, R80 ;  /* 0x000000ffff207224 */ /* 0x000fe400078e0050 */
[----:B------:R-:W-:-:S04]  /*bcf0*/  IMAD.MOV.U32 R33, RZ, RZ, 0x0 ;  /* 0x00000000ff217424 */ /* 0x000fc800078e00ff */
[----:B------:R-:W-:Y:S05]  /*bd00*/  RET.REL.NODEC R32 `(triton_poi_fused_stack_6) ;  /* 0xffff42f020007950 */ /* 0x000fea0003c3ffff */
        .type           $triton_poi_fused_stack_6$__internal_accurate_pow,@function
        .size           $triton_poi_fused_stack_6$__internal_accurate_pow,($triton_poi_fused_stack_6$__internal_trig_reduction_slowpathd - $triton_poi_fused_stack_6$__internal_accurate_pow)
$triton_poi_fused_stack_6$__internal_accurate_pow:
[----:B------:R-:W-:Y:S01]  /*bd10*/  ISETP.GT.U32.AND P5, PT, R37, 0xfffff, PT ;  /* 0x000fffff2500780c */ /* 0x000fe20003fa4070 */
[----:B------:R-:W-:Y:S01]  /*bd20*/  IMAD.U32 R4, RZ, RZ, UR4 ;  /* 0x00000004ff047e24 */ /* 0x000fe2000f8e00ff */
[--C-:B------:R-:W-:Y:S01]  /*bd30*/  SHF.R.U32.HI R47, RZ, 0x14, R37.reuse ;  /* 0x00000014ff2f7819 */ /* 0x100fe20000011625 */
[----:B------:R-:W-:Y:S02]  /*bd40*/  IMAD.MOV.U32 R5, RZ, RZ, R37 ;  /* 0x000000ffff057224 */ /* 0x000fe400078e0025 */
[----:B------:R-:W-:Y:S02]  /*bd50*/  IMAD.MOV.U32 R42, RZ, RZ, 0x40c38800 ;  /* 0x40c38800ff2a7424 */ /* 0x000fe400078e00ff */
[----:B------:R-:W-:Y:S02]  /*bd60*/  IMAD.U32 R44, RZ, RZ, UR4 ;  /* 0x00000004ff2c7e24 */ /* 0x000fe4000f8e00ff */
[----:B------:R-:W-:Y:S02]  /*bd70*/  IMAD.MOV.U32 R52, RZ, RZ, 0x7d2cafe2 ;  /* 0x7d2cafe2ff347424 */ /* 0x000fe400078e00ff */
[----:B------:R-:W-:-:S02]  /*bd80*/  IMAD.MOV.U32 R53, RZ, RZ, 0x3eb0f5ff ;  /* 0x3eb0f5ffff357424 */ /* 0x000fc400078e00ff */
[----:B------:R-:W0:-:S10]  /*bd90*/  @!P5 DMUL R4, R4, 1.80143985094819840000e+16 ;  /* 0x435000000404d828 */ /* 0x000e140000000000 */
[----:B0-----:R-:W-:Y:S01]  /*bda0*/  @!P5 LEA.HI R47, R5, 0xffffffca, RZ, 0xc ;  /* 0xffffffca052fd811 */ /* 0x001fe200078f60ff */
[----:B------:R-:W-:Y:S02]  /*bdb0*/  @!P5 IMAD.MOV.U32 R42, RZ, RZ, R5 ;  /* 0x000000ffff2ad224 */ /* 0x000fe400078e0005 */
[----:B------:R-:W-:Y:S01]  /*bdc0*/  IMAD.MOV.U32 R5, RZ, RZ, R46 ;  /* 0x000000ffff057224 */ /* 0x000fe200078e002e */
[----:B------:R-:W-:Y:S01]  /*bdd0*/  IADD3 R64, R47, -0x3ff, RZ ;  /* 0xfffffc012f407810 */ /* 0x000fe20007ffe0ff */
[----:B------:R-:W-:Y:S01]  /*bde0*/  @!P5 IMAD.MOV.U32 R44, RZ, RZ, R4 ;  /* 0x000000ffff2cd224 */ /* 0x000fe200078e0004 */
[----:B------:R-:W-:Y:S01]  /*bdf0*/  LOP3.LUT R42, R42, 0x800fffff, RZ, 0xc0, !PT ;  /* 0x800fffff2a2a7812 */ /* 0x000fe200078ec0ff */
[C---:B------:R-:W-:Y:S02]  /*be00*/  IMAD.SHL.U32 R45, R5.reuse, 0x2, RZ ;  /* 0x00000002052d7824 */ /* 0x040fe400078e00ff */
[----:B------:R-:W-:Y:S01]  /*be10*/  IMAD.MOV.U32 R4, RZ, RZ, R43 ;  /* 0x000000ffff047224 */ /* 0x000fe200078e002b */
[----:B------:R-:W-:Y:S01]  /*be20*/  LOP3.LUT R43, R5, 0xff0fffff, RZ, 0xc0, !PT ;  /* 0xff0fffff052b7812 */ /* 0x000fe200078ec0ff */
[----:B------:R-:W-:Y:S01]  /*be30*/  IMAD.MOV.U32 R46, RZ, RZ, RZ ;  /* 0x000000ffff2e7224 */ /* 0x000fe200078e00ff */
[----:B------:R-:W-:-:S04]  /*be40*/  ISETP.GT.U32.AND P5, PT, R45, -0x2000001, PT ;  /* 0xfdffffff2d00780c */ /* 0x000fc80003fa4070 */
[----:B------:R-:W-:Y:S02]  /*be50*/  SEL R5, R43, R5, P5 ;  /* 0x000000052b057207 */ /* 0x000fe40002800000 */
[----:B------:R-:W-:Y:S01]  /*be60*/  LOP3.LUT R43, R42, 0x3ff00000, RZ, 0xfc, !PT ;  /* 0x3ff000002a2b7812 */ /* 0x000fe200078efcff */
[----:B------:R-:W-:-:S03]  /*be70*/  IMAD.MOV.U32 R42, RZ, RZ, R44 ;  /* 0x000000ffff2a7224 */ /* 0x000fc600078e002c */
[----:B------:R-:W-:-:S13]  /*be80*/  ISETP.GE.U32.AND P5, PT, R43, 0x3ff6a09f, PT ;  /* 0x3ff6a09f2b00780c */ /* 0x000fda0003fa6070 */
[----:B------:R-:W-:Y:S02]  /*be90*/  @P5 IADD3 R45, R43, -0x100000, RZ ;  /* 0xfff000002b2d5810 */ /* 0x000fe40007ffe0ff */
[----:B------:R-:W-:-:S03]  /*bea0*/  @P5 IADD3 R64, R47, -0x3fe, RZ ;  /* 0xfffffc022f405810 */ /* 0x000fc60007ffe0ff */
[----:B------:R-:W-:-:S06]  /*beb0*/  @P5 IMAD.MOV.U32 R43, RZ, RZ, R45 ;  /* 0x000000ffff2b5224 */ /* 0x000fcc00078e002d */
[----:B------:R-:W0:-:S04]  /*bec0*/  DADD R44, R42, 1 ;  /* 0x3ff000002a2c7429 */ /* 0x000e080000000000 */
[----:B------:R-:W-:Y:S02]  /*bed0*/  DADD R42, R42, -1 ;  /* 0xbff000002a2a7429 */ /* 0x000fe40000000000 */
[----:B0-----:R-:W0:Y:S02]  /*bee0*/  MUFU.RCP64H R47, R45 ;  /* 0x0000002d002f7308 */ /* 0x001e240000001800 */
[----:B0-----:R-:W0:-:S06]  /*bef0*/  DFMA R48, -R44, R46, 1 ;  /* 0x3ff000002c30742b */ /* 0x001e0c000000012e */
[----:B0-----:R-:W0:-:S06]  /*bf00*/  DFMA R48, R48, R48, R48 ;  /* 0x000000303030722b */ /* 0x001e0c0000000030 */
[----:B0-----:R-:W0:-:S06]  /*bf10*/  DFMA R48, R46, R48, R46 ;  /* 0x000000302e30722b */ /* 0x001e0c000000002e */
[----:B0-----:R-:W0:-:S06]  /*bf20*/  DMUL R46, R42, R48 ;  /* 0x000000302a2e7228 */ /* 0x001e0c0000000000 */
[----:B0-----:R-:W0:-:S06]  /*bf30*/  DFMA R46, R42, R48, R46 ;  /* 0x000000302a2e722b */ /* 0x001e0c000000002e */
[----:B0-----:R-:W0:-:S04]  /*bf40*/  DMUL R50, R46, R46 ;  /* 0x0000002e2e327228 */ /* 0x001e080000000000 */
[----:B------:R-:W1:-:S04]  /*bf50*/  DADD R44, R42, -R46 ;  /* 0x000000002a2c7229 */ /* 0x000e48000000082e */
[----:B0-----:R-:W0:-:S04]  /*bf60*/  DFMA R52, R50, R52, c[0x2][0x20] ;  /* 0x008008003234762b */ /* 0x001e080000000034 */
[----:B-1----:R-:W-:-:S04]  /*bf70*/  DADD R44, R44, R44 ;  /* 0x000000002c2c7229 */ /* 0x002fc8000000002c */
[----:B0-----:R-:W0:-:S04]  /*bf80*/  DFMA R52, R50, R52, c[0x2][0x28] ;  /* 0x00800a003234762b */ /* 0x001e080000000034 */
[----:B------:R-:W-:-:S04]  /*bf90*/  DMUL R58, R46, R46 ;  /* 0x0000002e2e3a7228 */ /* 0x000fc80000000000 */
[----:B0-----:R-:W0:-:S04]  /*bfa0*/  DFMA R52, R50, R52, c[0x2][0x30] ;  /* 0x00800c003234762b */ /* 0x001e080000000034 */
[----:B------:R-:W-:-:S04]  /*bfb0*/  DFMA R44, R42, -R46, R44 ;  /* 0x8000002e2a2c722b */ /* 0x000fc8000000002c */
[----:B0-----:R-:W0:-:S04]  /*bfc0*/  DFMA R52, R50, R52, c[0x2][0x38] ;  /* 0x00800e003234762b */ /* 0x001e080000000034 */
[----:B------:R-:W-:-:S04]  /*bfd0*/  DMUL R60, R46, R58 ;  /* 0x0000003a2e3c7228 */ /* 0x000fc80000000000 */
[----:B0-----:R-:W0:-:S04]  /*bfe0*/  DFMA R52, R50, R52, c[0x2][0x40] ;  /* 0x008010003234762b */ /* 0x001e080000000034 */
[----:B------:R-:W-:-:S04]  /*bff0*/  DMUL R42, R48, R44 ;  /* 0x0000002c302a7228 */ /* 0x000fc80000000000 */
[----:B0-----:R-:W0:-:S04]  /*c000*/  DFMA R52, R50, R52, c[0x2][0x48] ;  /* 0x008012003234762b */ /* 0x001e080000000034 */
[----:B------:R-:W1:-:S04]  /*c010*/  DFMA R62, R46, R58, -R60 ;  /* 0x0000003a2e3e722b */ /* 0x000e48000000083c */
[----:B0-----:R-:W0:-:S04]  /*c020*/  DFMA R54, R50, R52, c[0x2][0x50] ;  /* 0x008014003236762b */ /* 0x001e080000000034 */
[----:B-1----:R1:W-:Y:S02]  /*c030*/  DFMA R62, R42, R58, R62 ;  /* 0x0000003a2a3e722b */ /* 0x0023e4000000003e */
[----:B-1----:R-:W-:Y:S02]  /*c040*/  IADD3 R43, R43, 0x100000, RZ ;  /* 0x001000002b2b7810 */ /* 0x002fe40007ffe0ff */
[----:B0-----:R-:W0:-:S04]  /*c050*/  DADD R56, -R54, c[0x2][0x50] ;  /* 0x0080140036387629 */ /* 0x001e080000000100 */
[----:B------:R-:W1:-:S04]  /*c060*/  DFMA R58, R46, R46, -R58 ;  /* 0x0000002e2e3a722b */ /* 0x000e48000000083a */
[----:B0-----:R-:W0:-:S04]  /*c070*/  DFMA R56, R50, R52, R56 ;  /* 0x000000343238722b */ /* 0x001e080000000038 */
[----:B-1----:R-:W1:-:S04]  /*c080*/  DFMA R58, R46, R42, R58 ;  /* 0x0000002a2e3a722b */ /* 0x002e48000000003a */
[----:B0-----:R-:W0:-:S04]  /*c090*/  DADD R56, R56, c[0x2][0x58] ;  /* 0x0080160038387629 */ /* 0x001e080000000000 */
[----:B-1----:R-:W-:-:S04]  /*c0a0*/  DFMA R58, R46, R58, R62 ;  /* 0x0000003a2e3a722b */ /* 0x002fc8000000003e */
[----:B0-----:R-:W0:-:S06]  /*c0b0*/  DADD R50, R54, R56 ;  /* 0x0000000036327229 */ /* 0x001e0c0000000038 */
[----:B0-----:R-:W0:-:S04]  /*c0c0*/  DMUL R42, R50, R60 ;  /* 0x0000003c322a7228 */ /* 0x001e080000000000 */
[----:B------:R-:W1:-:S04]  /*c0d0*/  DADD R54, R54, -R50 ;  /* 0x0000000036367229 */ /* 0x000e480000000832 */
[----:B0-----:R-:W0:-:S04]  /*c0e0*/  DFMA R52, R50, R60, -R42 ;  /* 0x0000003c3234722b */ /* 0x001e08000000082a */
[----:B-1----:R-:W-:-:S04]  /*c0f0*/  DADD R54, R56, R54 ;  /* 0x0000000038367229 */ /* 0x002fc80000000036 */
[----:B0-----:R-:W0:-:S06]  /*c100*/  DFMA R52, R50, R58, R52 ;  /* 0x0000003a3234722b */ /* 0x001e0c0000000034 */
[----:B0-----:R-:W0:-:S06]  /*c110*/  DFMA R52, R54, R60, R52 ;  /* 0x0000003c3634722b */ /* 0x001e0c0000000034 */
[----:B0-----:R-:W0:-:S06]  /*c120*/  DADD R50, R42, R52 ;  /* 0x000000002a327229 */ /* 0x001e0c0000000034 */
[----:B0-----:R-:W0:-:S04]  /*c130*/  DADD R54, R46, R50 ;  /* 0x000000002e367229 */ /* 0x001e080000000032 */
[----:B------:R-:W1:-:S04]  /*c140*/  DADD R42, R42, -R50 ;  /* 0x000000002a2a7229 */ /* 0x000e480000000832 */
[----:B0-----:R-:W0:-:S04]  /*c150*/  DADD R46, R46, -R54 ;  /* 0x000000002e2e7229 */ /* 0x001e080000000836 */
[----:B-1----:R-:W-:-:S04]  /*c160*/  DADD R42, R52, R42 ;  /* 0x00000000342a7229 */ /* 0x002fc8000000002a */
[----:B0-----:R-:W0:-:S06]  /*c170*/  DADD R46, R50, R46 ;  /* 0x00000000322e7229 */ /* 0x001e0c000000002e */
[----:B0-----:R0:W1:Y:S02]  /*c180*/  DADD R42, R42, R46 ;  /* 0x000000002a2a7229 */ /* 0x001064000000002e */
[----:B0-----:R-:W-:Y:S01]  /*c190*/  LOP3.LUT R46, R64, 0x80000000, RZ, 0x3c, !PT ;  /* 0x80000000402e7812 */ /* 0x001fe200078e3cff */
[----:B------:R-:W-:-:S03]  /*c1a0*/  IMAD.MOV.U32 R47, RZ, RZ, 0x43300000 ;  /* 0x43300000ff2f7424 */ /* 0x000fc600078e00ff */
[----:B-1----:R-:W0:-:S04]  /*c1b0*/  DFMA R42, R48, R44, R42 ;  /* 0x0000002c302a722b */ /* 0x002e08000000002a */
[----:B------:R-:W-:-:S04]  /*c1c0*/  DADD R46, R46, c[0x2][0x60] ;  /* 0x008018002e2e7629 */ /* 0x000fc80000000000 */
[----:B0-----:R-:W0:-:S06]  /*c1d0*/  DADD R44, R54, R42 ;  /* 0x00000000362c7229 */ /* 0x001e0c000000002a */
[----:B0-----:R-:W0:-:S04]  /*c1e0*/  DFMA R48, R46, c[0x2][0x68], R44 ;  /* 0x00801a002e307a2b */ /* 0x001e08000000002c */
[----:B------:R-:W1:-:S04]  /*c1f0*/  DADD R54, R54, -R44 ;  /* 0x0000000036367229 */ /* 0x000e48000000082c */
[----:B0-----:R-:W0:-:S04]  /*c200*/  DFMA R50, -R46, c[0x2][0x68], R48 ;  /* 0x00801a002e327a2b */ /* 0x001e080000000130 */
[----:B-1----:R-:W-:-:S04]  /*c210*/  DADD R54, R42, R54 ;  /* 0x000000002a367229 */ /* 0x002fc80000000036 */
[----:B0-----:R0:W1:Y:S02]  /*c220*/  DADD R50, -R44, R50 ;  /* 0x000000002c327229 */ /* 0x0010640000000132 */
[----:B0-----:R-:W-:Y:S02]  /*c230*/  IMAD.MOV.U32 R44, RZ, RZ, 0x69ce2bdf ;  /* 0x69ce2bdfff2c7424 */ /* 0x001fe400078e00ff */
[----:B------:R-:W-:Y:S02]  /*c240*/  IMAD.MOV.U32 R45, RZ, RZ, 0x3e5ade15 ;  /* 0x3e5ade15ff2d7424 */ /* 0x000fe400078e00ff */
[----:B-1----:R-:W0:-:S06]  /*c250*/  DADD R50, R54, -R50 ;  /* 0x0000000036327229 */ /* 0x002e0c0000000832 */
[----:B0-----:R-:W0:-:S06]  /*c260*/  DFMA R50, R46, c[0x2][0x70], R50 ;  /* 0x00801c002e327a2b */ /* 0x001e0c0000000032 */
[----:B0-----:R-:W0:-:S06]  /*c270*/  DADD R42, R48, R50 ;  /* 0x00000000302a7229 */ /* 0x001e0c0000000032 */
[----:B0-----:R-:W0:-:S04]  /*c280*/  DADD R48, R48, -R42 ;  /* 0x0000000030307229 */ /* 0x001e08000000082a */
[----:B------:R-:W1:-:S04]  /*c290*/  DMUL R46, R42, R4 ;  /* 0x000000042a2e7228 */ /* 0x000e480000000000 */
[----:B0-----:R-:W-:-:S04]  /*c2a0*/  DADD R48, R50, R48 ;  /* 0x0000000032307229 */ /* 0x001fc80000000030 */
[----:B-1----:R-:W0:-:S06]  /*c2b0*/  DFMA R42, R42, R4, -R46 ;  /* 0x000000042a2a722b */ /* 0x002e0c000000082e */
[----:B0-----:R0:W1:Y:S02]  /*c2c0*/  DFMA R48, R48, R4, R42 ;  /* 0x000000043030722b */ /* 0x001064000000002a */
[----:B0-----:R-:W-:Y:S02]  /*c2d0*/  IMAD.MOV.U32 R4, RZ, RZ, 0x652b82fe ;  /* 0x652b82feff047424 */ /* 0x001fe400078e00ff */
[----:B------:R-:W-:Y:S02]  /*c2e0*/  IMAD.MOV.U32 R5, RZ, RZ, 0x3ff71547 ;  /* 0x3ff71547ff057424 */ /* 0x000fe400078e00ff */
[----:B-1----:R-:W0:-:S06]  /*c2f0*/  DADD R50, R46, R48 ;  /* 0x000000002e327229 */ /* 0x002e0c0000000030 */
[----:B0-----:R-:W0:-:S04]  /*c300*/  DFMA R52, R50, R4, 6.75539944105574400000e+15 ;  /* 0x433800003234742b */ /* 0x001e080000000004 */
[----:B------:R-:W-:Y:S02]  /*c310*/  FADD.FTZ R54, |R51|, -RZ ;  /* 0x800000ff33367221 */ /* 0x000fe40000010200 */
[----:B0-----:R-:W0:-:S03]  /*c320*/  DADD R4, R52, -6.75539944105574400000e+15 ;  /* 0xc338000034047429 */ /* 0x001e060000000000 */
[----:B------:R-:W-:-:S03]  /*c330*/  FSETP.GEU.AND P5, PT, R54, 4.1917929649353027344, PT ;  /* 0x4086232b3600780b */ /* 0x000fc60003fae000 */
[----:B0-----:R-:W0:-:S06]  /*c340*/  DFMA R42, R4, c[0x2][0x78], R50 ;  /* 0x00801e00042a7a2b */ /* 0x001e0c0000000032 */
[----:B0-----:R-:W0:-:S06]  /*c350*/  DFMA R42, R4, c[0x2][0x80], R42 ;  /* 0x00802000042a7a2b */ /* 0x001e0c000000002a */
[----:B0-----:R-:W0:-:S06]  /*c360*/  DFMA R4, R42, R44, c[0x2][0x88] ;  /* 0x008022002a04762b */ /* 0x001e0c000000002c */
        /* <DEDUP_REMOVED lines=8> */
[----:B0-----:R-:W0:-:S06]  /*c3f0*/  DFMA R4, R42, R4, 1 ;  /* 0x3ff000002a04742b */ /* 0x001e0c0000000004 */
[----:B0-----:R-:W-:-:S04]  /*c400*/  DFMA R44, R42, R4, 1 ;  /* 0x3ff000002a2c742b */ /* 0x001fc80000000004 */
[----:B------:R-:W0:-:S06]  /*c410*/  DADD R42, R46, -R50 ;  /* 0x000000002e2a7229 */ /* 0x000e0c0000000832 */
[----:B0-----:R0:W1:Y:S01]  /*c420*/  DADD R46, R48, R42 ;  /* 0x00000000302e7229 */ /* 0x001062000000002a */
[----:B------:R-:W-:Y:S02]  /*c430*/  IMAD R5, R52, 0x100000, R45 ;  /* 0x0010000034057824 */ /* 0x000fe400078e022d */
[----:B------:R-:W-:Y:S01]  /*c440*/  IMAD.MOV.U32 R4, RZ, RZ, R44 ;  /* 0x000000ffff047224 */ /* 0x000fe200078e002c */
[----:B------:R-:W-:Y:S05]  /*c450*/  @!P5 BRA `(.L_x_198) ;  /* 0x000000d00000d947 */ /* 0x000fea0003800000 */
[----:B01----:R-:W-:-:S04]  /*c460*/  DADD R4, R50, +INF ;  /* 0x7ff0000032047429 */ /* 0x003fc80000000000 */
[----:B------:R-:W0:-:S06]  /*c470*/  DSETP.GEU.AND P5, PT, R50, RZ, PT ;  /* 0x000000ff3200722a */ /* 0x000e0c0003fae000 */
[----:B0-----:R-:W-:Y:S02]  /*c480*/  FSEL R4, R4, RZ, P5 ;  /* 0x000000ff04047208 */ /* 0x001fe40002800000 */
[----:B------:R-:W-:Y:S02]  /*c490*/  FSEL R5, R5, RZ, P5 ;  /* 0x000000ff05057208 */ /* 0x000fe40002800000 */
[----:B------:R-:W-:-:S13]  /*c4a0*/  FSETP.GEU.AND P5, PT, R54, 4.2275390625, PT ;  /* 0x408748003600780b */ /* 0x000fda0003fae000 */
[----:B------:R-:W-:-:S04]  /*c4b0*/  @!P5 LEA.HI R42, R52, R52, RZ, 0x1 ;  /* 0x00000034342ad211 */ /* 0x000fc800078f08ff */
[----:B------:R-:W-:Y:S01]  /*c4c0*/  @!P5 SHF.R.S32.HI R43, RZ, 0x1, R42 ;  /* 0x00000001ff2bd819 */ /* 0x000fe2000001142a */
[----:B------:R-:W-:Y:S02]  /*c4d0*/  @!P5 IMAD.MOV.U32 R42, RZ, RZ, R44 ;  /* 0x000000ffff2ad224 */ /* 0x000fe400078e002c */
[----:B------:R-:W-:Y:S02]  /*c4e0*/  @!P5 IMAD.MOV.U32 R44, RZ, RZ, RZ ;  /* 0x000000ffff2cd224 */ /* 0x000fe400078e00ff */
[----:B------:R-:W-:Y:S02]  /*c4f0*/  @!P5 IMAD.IADD R52, R52, 0x1, -R43 ;  /* 0x000000013434d824 */ /* 0x000fe400078e0a2b */
[----:B------:R-:W-:-:S03]  /*c500*/  @!P5 IMAD R43, R43, 0x100000, R45 ;  /* 0x001000002b2bd824 */ /* 0x000fc600078e022d */
[----:B------:R-:W-:-:S06]  /*c510*/  @!P5 LEA R45, R52, 0x3ff00000, 0x14 ;  /* 0x3ff00000342dd811 */ /* 0x000fcc00078ea0ff */
[----:B------:R0:W1:-:S09]  /*c520*/  @!P5 DMUL R4, R42, R44 ;  /* 0x0000002c2a04d228 */ /* 0x0000520000000000 */
.L_x_198:
[----:B01----:R-:W0:Y:S01]  /*c530*/  DFMA R46, R46, R4, R4 ;  /* 0x000000042e2e722b */ /* 0x003e220000000004 */
[----:B------:R-:W-:-:S09]  /*c540*/  ISETP.NE.AND P5, PT, R4, RZ, PT ;  /* 0x000000ff0400720c */ /* 0x000fd20003fa5270 */
[----:B0-----:R-:W-:Y:S02]  /*c550*/  FSEL R43, R4, R46, !P5 ;  /* 0x0000002e042b7208 */ /* 0x001fe40006800000 */
[C---:B------:R-:W-:Y:S02]  /*c560*/  LOP3.LUT R4, R5.reuse, 0x7fffffff, RZ, 0xc0, !PT ;  /* 0x7fffffff05047812 */ /* 0x040fe400078ec0ff */
[----:B------:R-:W-:Y:S01]  /*c570*/  FSEL R45, R5, R47, !P5 ;  /* 0x0000002f052d7208 */ /* 0x000fe20006800000 */
[----:B------:R-:W-:Y:S01]  /*c580*/  IMAD.MOV.U32 R5, RZ, RZ, 0x0 ;  /* 0x00000000ff057424 */ /* 0x000fe200078e00ff */
[----:B------:R-:W-:Y:S01]  /*c590*/  ISETP.NE.AND P5, PT, R4, 0x7ff00000, PT ;  /* 0x7ff000000400780c */ /* 0x000fe20003fa5270 */
[----:B------:R-:W-:-:S03]  /*c5a0*/  IMAD.MOV.U32 R4, RZ, RZ, R36 ;  /* 0x000000ffff047224 */ /* 0x000fc600078e0024 */
[----:B------:R-:W-:Y:S02]  /*c5b0*/  FSEL R42, R43, R46, !P5 ;  /* 0x0000002e2b2a7208 */ /* 0x000fe40006800000 */
[----:B------:R-:W-:Y:S01]  /*c5c0*/  FSEL R43, R45, R47, !P5 ;  /* 0x0000002f2d2b7208 */ /* 0x000fe20006800000 */
[----:B------:R-:W-:Y:S06]  /*c5d0*/  RET.REL.NODEC R4 `(triton_poi_fused_stack_6) ;  /* 0xffff3a2004007950 */ /* 0x000fec0003c3ffff */
        .type           $triton_poi_fused_stack_6$__internal_trig_reduction_slowpathd,@function
        .size           $triton_poi_fused_stack_6$__internal_trig_reduction_slowpathd,(.L_x_208 - $triton_poi_fused_stack_6$__internal_trig_reduction_slowpathd)
$triton_poi_fused_stack_6$__internal_trig_reduction_slowpathd:
[----:B------:R-:W-:Y:S01]  /*c5e0*/  SHF.R.U32.HI R78, RZ, 0x14, R76 ;  /* 0x00000014ff4e7819 */ /* 0x000fe2000001164c */
[----:B------:R-:W-:-:S03]  /*c5f0*/  IMAD.MOV.U32 R81, RZ, RZ, R77 ;  /* 0x000000ffff517224 */ /* 0x000fc600078e004d */
[----:B------:R-:W-:-:S04]  /*c600*/  SGXT.U32 R78, R78, 0xb ;  /* 0x0000000b4e4e781a */ /* 0x000fc80000000000 */
[----:B------:R-:W-:-:S13]  /*c610*/  ISETP.NE.AND P6, PT, R78, 0x7ff, PT ;  /* 0x000007ff4e00780c */ /* 0x000fda0003fc5270 */
[----:B------:R-:W-:Y:S05]  /*c620*/  @!P6 BRA `(.L_x_199) ;  /* 0x00000a800000e947 */ /* 0x000fea0003800000 */
[----:B------:R-:W-:Y:S01]  /*c630*/  IADD3 R77, R78, -0x400, RZ ;  /* 0xfffffc004e4d7810 */ /* 0x000fe20007ffe0ff */
[----:B------:R-:W-:Y:S01]  /*c640*/  BSSY B0, `(.L_x_200) ;  /* 0x000003d000007945 */ /* 0x000fe20003800000 */
[----:B------:R-:W-:Y:S02]  /*c650*/  IADD3 R85, R1, 0x8, RZ ;  /* 0x0000000801557810 */ /* 0x000fe40007ffe0ff */
[----:B------:R-:W-:Y:S02]  /*c660*/  SHF.R.U32.HI R84, RZ, 0x6, R77 ;  /* 0x00000006ff547819 */ /* 0x000fe4000001164d */
[----:B------:R-:W-:Y:S02]  /*c670*/  ISETP.GE.U32.AND P6, PT, R77, 0x80, PT ;  /* 0x000000804d00780c */ /* 0x000fe40003fc6070 */
[C---:B------:R-:W-:Y:S01]  /*c680*/  IADD3 R252, -R84.reuse, 0x13, RZ ;  /* 0x0000001354fc7810 */ /* 0x040fe20007ffe1ff */
[----:B------:R0:W-:Y:S01]  /*c690*/  STL [R1+0x88], R84 ;  /* 0x0000885401007387 */ /* 0x0001e20000100800 */
[----:B------:R-:W-:-:S02]  /*c6a0*/  IADD3 R78, -R84, 0xf, RZ ;  /* 0x0000000f544e7810 */ /* 0x000fc40007ffe1ff */
[----:B------:R-:W-:-:S04]  /*c6b0*/  SEL R252, R252, 0x12, P6 ;  /* 0x00000012fcfc7807 */ /* 0x000fc80003000000 */
[----:B------:R-:W-:-:S13]  /*c6c0*/  ISETP.GE.AND P6, PT, R78, R252, PT ;  /* 0x000000fc4e00720c */ /* 0x000fda0003fc6270 */
[----:B------:R-:W-:Y:S01]  /*c6d0*/  @P6 IMAD.MOV.U32 R252, RZ, RZ, R78 ;  /* 0x000000fffffc6224 */ /* 0x000fe200078e004e */
[----:B------:R-:W-:Y:S01]  /*c6e0*/  @P6 CS2R R86, SRZ ;  /* 0x0000000000566805 */ /* 0x000fe2000001ff00 */
[----:B------:R-:W-:Y:S05]  /*c6f0*/  @P6 BRA `(.L_x_201) ;  /* 0x0000031000006947 */ /* 0x000fea0003800000 */
[----:B0-----:R-:W-:Y:S01]  /*c700*/  LOP3.LUT R67, R67, 0xbfffffff, RZ, 0xc0, !PT ;  /* 0xbfffffff43437812 */ /* 0x001fe200078ec0ff */
[----:B------:R-:W-:Y:S01]  /*c710*/  CS2R R86, SRZ ;  /* 0x0000000000567805 */ /* 0x000fe2000001ff00 */
[----:B------:R-:W-:Y:S02]  /*c720*/  SHF.R.U64 R79, R77, 0x6, RZ ;  /* 0x000000064d4f7819 */ /* 0x000fe400000012ff */
[----:B------:R-:W-:Y:S02]  /*c730*/  @P0 LOP3.LUT R67, R67, 0x40000000, RZ, 0xfc, !PT ;  /* 0x4000000043430812 */ /* 0x000fe400078efcff */
[--C-:B------:R-:W-:Y:S01]  /*c740*/  SHF.R.S32.HI R78, RZ, 0x1f, R252.reuse ;  /* 0x0000001fff4e7819 */ /* 0x100fe200000114fc */
[C---:B------:R-:W-:Y:S01]  /*c750*/  IMAD.SHL.U32 R82, R79.reuse, 0x8, RZ ;  /* 0x000000084f527824 */ /* 0x040fe200078e00ff */
[----:B------:R-:W-:-:S02]  /*c760*/  IADD3 R77, P0, P6, R79, -0xf, R252 ;  /* 0xfffffff14f4d7810 */ /* 0x000fc40007e1e0fc */
[----:B------:R-:W-:Y:S01]  /*c770*/  SHF.L.U64.HI R80, R79, 0x3, RZ ;  /* 0x000000034f507819 */ /* 0x000fe200000102ff */
[----:B------:R-:W-:Y:S01]  /*c780*/  IMAD R84, R84, 0x8, -R82 ;  /* 0x0000000854547824 */ /* 0x000fe200078e0a52 */
[----:B------:R-:W-:Y:S02]  /*c790*/  IADD3.X R78, RZ, -0x1, R78, P0, P6 ;  /* 0xffffffffff4e7810 */ /* 0x000fe400007ec44e */
[----:B------:R-:W-:Y:S02]  /*c7a0*/  IADD3 R79, P0, -R82, c[0x4][0x10], RZ ;  /* 0x01000400524f7a10 */ /* 0x000fe40007f1e1ff */
[C---:B------:R-:W-:Y:S01]  /*c7b0*/  SHF.L.U64.HI R83, R81.reuse, 0xb, R76 ;  /* 0x0000000b51537819 */ /* 0x040fe2000001024c */
[----:B------:R-:W-:Y:S01]  /*c7c0*/  IMAD.SHL.U32 R81, R81, 0x800, RZ ;  /* 0x0000080051517824 */ /* 0x000fe200078e00ff */
[----:B------:R-:W-:Y:S02]  /*c7d0*/  IADD3 R79, P6, R79, 0x78, RZ ;  /* 0x000000784f4f7810 */ /* 0x000fe40007fde0ff */
[----:B------:R-:W-:Y:S01]  /*c7e0*/  LOP3.LUT R82, R83, 0x80000000, RZ, 0xfc, !PT ;  /* 0x8000000053527812 */ /* 0x000fe200078efcff */
[----:B------:R-:W-:Y:S01]  /*c7f0*/  IMAD.IADD R83, R85, 0x1, R84 ;  /* 0x0000000155537824 */ /* 0x000fe200078e0254 */
[----:B------:R-:W-:-:S02]  /*c800*/  IADD3.X R80, RZ, c[0x4][0x14], ~R80, P6, P0 ;  /* 0x01000500ff507a10 */ /* 0x000fc400037e0c50 */
[----:B------:R-:W-:Y:S02]  /*c810*/  LOP3.LUT P0, RZ, R67, 0x40000000, RZ, 0xc0, !PT ;  /* 0x4000000043ff7812 */ /* 0x000fe4000780c0ff */
.L_x_202:
[----:B------:R-:W-:Y:S01]  /*c820*/  IMAD.MOV.U32 R84, RZ, RZ, R79 ;  /* 0x000000ffff547224 */ /* 0x000fe200078e004f */
[----:B------:R-:W-:Y:S01]  /*c830*/  ULDC.64 UR10, c[0x0][0x118] ;  /* 0x00004600000a7ab9 */ /* 0x000fe20000000a00 */
[----:B------:R-:W-:Y:S01]  /*c840*/  IMAD.MOV.U32 R85, RZ, RZ, R80 ;  /* 0x000000ffff557224 */ /* 0x000fe200078e0050 */
[----:B------:R-:W-:-:S04]  /*c850*/  IADD3 R77, P6, R77, -0x1, RZ ;  /* 0xffffffff4d4d7810 */ /* 0x000fc80007fde0ff */
[----:B------:R-:W2:Y:S01]  /*c860*/  LDG.E.64.CONSTANT R88, [R84.64] ;  /* 0x0000000a54587981 */ /* 0x000ea2000c1e9b00 */
[----:B------:R-:W-:Y:S02]  /*c870*/  IADD3.X R78, R78, -0x1, RZ, P6, !PT ;  /* 0xffffffff4e4e7810 */ /* 0x000fe400037fe4ff */
[----:B------:R-:W-:Y:S01]  /*c880*/  IADD3 R79, P6, R79, 0x8, RZ ;  /* 0x000000084f4f7810 */ /* 0x000fe20007fde0ff */
[----:B------:R-:W-:Y:S02]  /*c890*/  IMAD.MOV.U32 R174, RZ, RZ, R86 ;  /* 0x000000ffffae7224 */ /* 0x000fe400078e0056 */
[----:B------:R-:W-:Y:S02]  /*c8a0*/  IMAD.MOV.U32 R175, RZ, RZ, R87 ;  /* 0x000000ffffaf7224 */ /* 0x000fe400078e0057 */
[----:B------:R-:W-:Y:S02]  /*c8b0*/  IMAD.X R80, RZ, RZ, R80, P6 ;  /* 0x000000ffff507224 */ /* 0x000fe400030e0650 */
[----:B--2---:R-:W-:-:S04]  /*c8c0*/  IMAD.HI.U32 R85, R88, R82, RZ ;  /* 0x0000005258557227 */ /* 0x004fc800078e00ff */
[----:B------:R-:W-:-:S04]  /*c8d0*/  IMAD.WIDE.U32 R174, P6, R88, R81, R174 ;  /* 0x0000005158ae7225 */ /* 0x000fc800078c00ae */
[----:B------:R-:W-:Y:S02]  /*c8e0*/  IMAD R84, R88, R82, RZ ;  /* 0x0000005258547224 */ /* 0x000fe400078e02ff */
[----:B------:R-:W-:Y:S02]  /*c8f0*/  IMAD.X R85, RZ, RZ, R85, P6 ;  /* 0x000000ffff557224 */ /* 0x000fe400030e0655 */
[----:B------:R-:W-:Y:S01]  /*c900*/  IMAD.HI.U32 R87, R89, R81, RZ ;  /* 0x0000005159577227 */ /* 0x000fe200078e00ff */
[----:B------:R-:W-:-:S03]  /*c910*/  IADD3 R84, P6, R84, R175, RZ ;  /* 0x000000af54547210 */ /* 0x000fc60007fde0ff */
[----:B------:R-:W-:Y:S01]  /*c920*/  IMAD.HI.U32 R86, R89, R82, RZ ;  /* 0x0000005259567227 */ /* 0x000fe200078e00ff */
[----:B------:R-:W-:-:S03]  /*c930*/  IADD3.X R85, P6, R87, R85, RZ, P6, !PT ;  /* 0x0000005557557210 */ /* 0x000fc600037de4ff */
[C---:B------:R-:W-:Y:S02]  /*c940*/  IMAD R87, R89.reuse, R81, RZ ;  /* 0x0000005159577224 */ /* 0x040fe400078e02ff */
[----:B------:R-:W-:Y:S02]  /*c950*/  IMAD.X R86, RZ, RZ, R86, P6 ;  /* 0x000000ffff567224 */ /* 0x000fe400030e0656 */
[----:B------:R-:W-:Y:S01]  /*c960*/  IMAD R88, R89, R82, RZ ;  /* 0x0000005259587224 */ /* 0x000fe200078e02ff */
[----:B------:R-:W-:-:S04]  /*c970*/  IADD3 R175, P6, R87, R84, RZ ;  /* 0x0000005457af7210 */ /* 0x000fc80007fde0ff */
[----:B------:R-:W-:-:S05]  /*c980*/  IADD3.X R85, P6, R88, R85, RZ, P6, !PT ;  /* 0x0000005558557210 */ /* 0x000fca00037de4ff */
[----:B------:R-:W-:Y:S01]  /*c990*/  IMAD.X R86, RZ, RZ, R86, P6 ;  /* 0x000000ffff567224 */ /* 0x000fe200030e0656 */
[----:B------:R-:W-:-:S04]  /*c9a0*/  ISETP.NE.U32.AND P6, PT, R77, RZ, PT ;  /* 0x000000ff4d00720c */ /* 0x000fc80003fc5070 */
[----:B------:R-:W-:Y:S01]  /*c9b0*/  ISETP.NE.AND.EX P6, PT, R78, RZ, PT, P6 ;  /* 0x000000ff4e00720c */ /* 0x000fe20003fc5360 */
[----:B------:R0:W-:Y:S01]  /*c9c0*/  STL.64 [R83], R174 ;  /* 0x000000ae53007387 */ /* 0x0001e20000100a00 */
[----:B------:R-:W-:Y:S02]  /*c9d0*/  IMAD.MOV.U32 R87, RZ, RZ, R86 ;  /* 0x000000ffff577224 */ /* 0x000fe400078e0056 */
[----:B------:R-:W-:Y:S01]  /*c9e0*/  IMAD.MOV.U32 R86, RZ, RZ, R85 ;  /* 0x000000ffff567224 */ /* 0x000fe200078e0055 */
[----:B0-----:R-:W-:-:S08]  /*c9f0*/  IADD3 R83, R83, 0x8, RZ ;  /* 0x0000000853537810 */ /* 0x001fd00007ffe0ff */
[----:B------:R-:W-:Y:S05]  /*ca00*/  @P6 BRA `(.L_x_202) ;  /* 0xfffffe1000006947 */ /* 0x000fea000383ffff */
.L_x_201:
[----:B0-----:R-:W-:Y:S05]  /*ca10*/  BSYNC B0 ;  /* 0x0000000000007941 */ /* 0x001fea0003800000 */
.L_x_200:
[----:B------:R-:W2:Y:S01]  /*ca20*/  LDL.LU R84, [R1+0x88] ;  /* 0x0000880001547983 */ /* 0x000ea20000300800 */
[----:B------:R-:W-:Y:S02]  /*ca30*/  IADD3 R88, R1, 0x8, RZ ;  /* 0x0000000801587810 */ /* 0x000fe40007ffe0ff */
[----:B------:R-:W-:-:S04]  /*ca40*/  SHF.R.U32.HI R77, RZ, 0x14, R76 ;  /* 0x00000014ff4d7819 */ /* 0x000fc8000001164c */
[----:B------:R-:W-:Y:S01]  /*ca50*/  LOP3.LUT P6, R77, R77, 0x3f, RZ, 0xc0, !PT ;  /* 0x0000003f4d4d7812 */ /* 0x000fe200078cc0ff */
[----:B--2---:R-:W-:-:S04]  /*ca60*/  IMAD.IADD R252, R84, 0x1, R252 ;  /* 0x0000000154fc7824 */ /* 0x004fc800078e02fc */
[----:B------:R-:W-:-:S05]  /*ca70*/  IMAD R252, R252, 0x8, R88 ;  /* 0x00000008fcfc7824 */ /* 0x000fca00078e0258 */
[----:B------:R0:W-:Y:S04]  /*ca80*/  STL.64 [R252+-0x78], R86 ;  /* 0xffff8856fc007387 */ /* 0x0001e80000100a00 */
[----:B------:R-:W2:Y:S04]  /*ca90*/  LDL.64 R78, [R88+0x10] ;  /* 0x00001000584e7983 */ /* 0x000ea80000100a00 */
[----:B------:R-:W3:Y:S01]  /*caa0*/  LDL.64 R80, [R88+0x18] ;  /* 0x0000180058507983 */ /* 0x000ee20000100a00 */
[----:B------:R-:W-:Y:S02]  /*cab0*/  @P6 IADD3 R85, -R77, 0x40, RZ ;  /* 0x000000404d556810 */ /* 0x000fe40007ffe1ff */
[----:B0-----:R-:W-:-:S02]  /*cac0*/  IADD3 R86, R88, 0x10, RZ ;  /* 0x0000001058567810 */ /* 0x001fc40007ffe0ff */
[----:B--2---:R-:W-:Y:S02]  /*cad0*/  @P6 SHF.R.U64 R83, R78, R85, R79 ;  /* 0x000000554e536219 */ /* 0x004fe4000000124f */
[CC--:B---3--:R-:W-:Y:S02]  /*cae0*/  @P6 SHF.L.U32 R82, R80.reuse, R77.reuse, RZ ;  /* 0x0000004d50526219 */ /* 0x0c8fe400000006ff */
[----:B------:R-:W-:Y:S02]  /*caf0*/  @P6 SHF.L.U64.HI R84, R80, R77, R81 ;  /* 0x0000004d50546219 */ /* 0x000fe40000010251 */
[----:B------:R-:W-:Y:S02]  /*cb00*/  @P6 LOP3.LUT R80, R82, R83, RZ, 0xfc, !PT ;  /* 0x0000005352506212 */ /* 0x000fe400078efcff */
[----:B------:R-:W-:-:S04]  /*cb10*/  @P6 SHF.R.U32.HI R82, RZ, R85, R79 ;  /* 0x00000055ff526219 */ /* 0x000fc8000001164f */
[----:B------:R-:W-:Y:S02]  /*cb20*/  @P6 LOP3.LUT R81, R84, R82, RZ, 0xfc, !PT ;  /* 0x0000005254516212 */ /* 0x000fe400078efcff */
[----:B------:R-:W2:Y:S01]  /*cb30*/  @P6 LDL.64 R82, [R86+-0x8] ;  /* 0xfffff80056526983 */ /* 0x000ea20000100a00 */
[----:B------:R-:W-:Y:S01]  /*cb40*/  ULDC.64 UR10, c[0x0][0x118] ;  /* 0x00004600000a7ab9 */ /* 0x000fe20000000a00 */
[----:B------:R-:W-:Y:S01]  /*cb50*/  BSSY B0, `(.L_x_203) ;  /* 0x0000022000007945 */ /* 0x000fe20003800000 */
[----:B--2---:R-:W-:Y:S02]  /*cb60*/  @P6 SHF.R.U64 R84, R82, R85, R83 ;  /* 0x0000005552546219 */ /* 0x004fe40000001253 */
[CC--:B------:R-:W-:Y:S02]  /*cb70*/  @P6 SHF.L.U32 R82, R78.reuse, R77.reuse, RZ ;  /* 0x0000004d4e526219 */ /* 0x0c0fe400000006ff */
[----:B------:R-:W-:Y:S02]  /*cb80*/  @P6 SHF.L.U64.HI R77, R78, R77, R79 ;  /* 0x0000004d4e4d6219 */ /* 0x000fe4000001024f */
[----:B------:R-:W-:Y:S01]  /*cb90*/  @P6 SHF.R.U32.HI R83, RZ, R85, R83 ;  /* 0x00000055ff536219 */ /* 0x000fe20000011653 */
[----:B------:R-:W-:Y:S01]  /*cba0*/  IMAD.MOV.U32 R85, RZ, RZ, R75 ;  /* 0x000000ffff557224 */ /* 0x000fe200078e004b */
[----:B------:R-:W-:Y:S01]  /*cbb0*/  @P6 LOP3.LUT R78, R84, R82, RZ, 0xfc, !PT ;  /* 0x00000052544e6212 */ /* 0x000fe200078efcff */
[----:B------:R-:W-:Y:S01]  /*cbc0*/  IMAD.MOV.U32 R84, RZ, RZ, R74 ;  /* 0x000000ffff547224 */ /* 0x000fe200078e004a */
[----:B------:R-:W-:-:S02]  /*cbd0*/  LOP3.LUT R82, R76, 0x80000000, RZ, 0xc0, !PT ;  /* 0x800000004c527812 */ /* 0x000fc400078ec0ff */
[----:B------:R-:W-:Y:S02]  /*cbe0*/  @P6 LOP3.LUT R79, R83, R77, RZ, 0xfc, !PT ;  /* 0x0000004d534f6212 */ /* 0x000fe400078efcff */
[----:B------:R-:W-:Y:S02]  /*cbf0*/  SHF.R.U32.HI R77, RZ, 0x1d, R81 ;  /* 0x0000001dff4d7819 */ /* 0x000fe40000011651 */
[----:B------:R-:W-:Y:S02]  /*cc00*/  ISETP.NE.AND P6, PT, R82, RZ, PT ;  /* 0x000000ff5200720c */ /* 0x000fe40003fc5270 */
[----:B------:R-:W-:-:S04]  /*cc10*/  LOP3.LUT R77, R77, 0x1, RZ, 0xc0, !PT ;  /* 0x000000014d4d7812 */ /* 0x000fc800078ec0ff */
[----:B------:R-:W-:Y:S01]  /*cc20*/  LEA.HI R76, R81, R77, RZ, 0x2 ;  /* 0x0000004d514c7211 */ /* 0x000fe200078f10ff */
[----:B------:R-:W-:-:S06]  /*cc30*/  IMAD.SHL.U32 R77, R80, 0x4, RZ ;  /* 0x00000004504d7824 */ /* 0x000fcc00078e00ff */
[----:B------:R-:W-:-:S05]  /*cc40*/  @P6 IMAD.MOV R76, RZ, RZ, -R76 ;  /* 0x000000ffff4c6224 */ /* 0x000fca00078e0a4c */
[----:B------:R0:W-:Y:S02]  /*cc50*/  ST.E [R84.64], R76 ;  /* 0x0000004c54007985 */ /* 0x0001e4000c10190a */
[----:B0-----:R-:W-:-:S04]  /*cc60*/  SHF.R.U32.HI R76, RZ, 0x1e, R79 ;  /* 0x0000001eff4c7819 */ /* 0x001fc8000001164f */
[----:B------:R-:W-:Y:S02]  /*cc70*/  LOP3.LUT R76, R77, R76, RZ, 0xfc, !PT ;  /* 0x0000004c4d4c7212 */ /* 0x000fe400078efcff */
[----:B------:R-:W-:Y:S02]  /*cc80*/  SHF.L.U64.HI R77, R80, 0x2, R81 ;  /* 0x00000002504d7819 */ /* 0x000fe40000010251 */
[----:B------:R-:W-:Y:S02]  /*cc90*/  ISETP.GT.U32.AND P6, PT, R76, -0x1, PT ;  /* 0xffffffff4c00780c */ /* 0x000fe40003fc4070 */
[C---:B------:R-:W-:Y:S01]  /*cca0*/  SHF.L.U64.HI R80, R78.reuse, 0x2, R79 ;  /* 0x000000024e507819 */ /* 0x040fe2000001024f */
[----:B------:R-:W-:Y:S01]  /*ccb0*/  IMAD.SHL.U32 R79, R78, 0x4, RZ ;  /* 0x000000044e4f7824 */ /* 0x000fe200078e00ff */
[----:B------:R-:W-:-:S13]  /*ccc0*/  ISETP.GT.AND.EX P6, PT, R77, -0x1, PT, P6 ;  /* 0xffffffff4d00780c */ /* 0x000fda0003fc4360 */
[----:B------:R-:W-:Y:S05]  /*ccd0*/  @P6 BRA `(.L_x_204) ;  /* 0x0000009000006947 */ /* 0x000fea0003800000 */
[----:B------:R-:W-:Y:S02]  /*cce0*/  LOP3.LUT R80, RZ, R80, RZ, 0x33, !PT ;  /* 0x00000050ff507212 */ /* 0x000fe400078e33ff */
[----:B------:R-:W-:Y:S01]  /*ccf0*/  IADD3 RZ, P6, RZ, -R79, RZ ;  /* 0x8000004fffff7210 */ /* 0x000fe20007fde0ff */
[----:B------:R-:W-:Y:S01]  /*cd00*/  IMAD.MOV R79, RZ, RZ, -R79 ;  /* 0x000000ffff4f7224 */ /* 0x000fe200078e0a4f */
[----:B------:R-:W-:Y:S02]  /*cd10*/  LOP3.LUT R76, RZ, R76, RZ, 0x33, !PT ;  /* 0x0000004cff4c7212 */ /* 0x000fe400078e33ff */
[----:B------:R-:W-:Y:S02]  /*cd20*/  IADD3.X R80, P6, RZ, R80, RZ, P6, !PT ;  /* 0x00000050ff507210 */ /* 0x000fe400037de4ff */
[----:B------:R-:W-:Y:S02]  /*cd30*/  LOP3.LUT R77, RZ, R77, RZ, 0x33, !PT ;  /* 0x0000004dff4d7212 */ /* 0x000fe400078e33ff */
[----:B------:R-:W-:-:S02]  /*cd40*/  IADD3.X R76, P6, RZ, R76, RZ, P6, !PT ;  /* 0x0000004cff4c7210 */ /* 0x000fc400037de4ff */
[----:B------:R-:W-:-:S03]  /*cd50*/  LOP3.LUT R82, R82, 0x80000000, RZ, 0x3c, !PT ;  /* 0x8000000052527812 */ /* 0x000fc600078e3cff */
[----:B------:R-:W-:-:S03]  /*cd60*/  IMAD.X R77, RZ, RZ, R77, P6 ;  /* 0x000000ffff4d7224 */ /* 0x000fc600030e064d */
.L_x_204:
[----:B------:R-:W-:Y:S05]  /*cd70*/  BSYNC B0 ;  /* 0x0000000000007941 */ /* 0x000fea0003800000 */
.L_x_203:
[----:B------:R-:W-:Y:S01]  /*cd80*/  ISETP.NE.U32.AND P6, PT, R77, RZ, PT ;  /* 0x000000ff4d00720c */ /* 0x000fe20003fc5070 */
[----:B------:R-:W-:Y:S01]  /*cd90*/  UMOV UR5, URZ ;  /* 0x0000003f00057c82 */ /* 0x000fe20008000000 */
[--C-:B------:R-:W-:Y:S02]  /*cda0*/  SHF.R.U64 R79, R79, 0x1, R80.reuse ;  /* 0x000000014f4f7819 */ /* 0x100fe40000001250 */
[----:B------:R-:W-:Y:S02]  /*cdb0*/  SEL R78, R76, R77, !P6 ;  /* 0x0000004d4c4e7207 */ /* 0x000fe40007000000 */
[----:B------:R-:W-:Y:S02]  /*cdc0*/  SHF.R.U32.HI R80, RZ, 0x1, R80 ;  /* 0x00000001ff507819 */ /* 0x000fe40000011650 */
[----:B------:R-:W-:Y:S02]  /*cdd0*/  LOP3.LUT R67, R67, 0xbfffffff, RZ, 0xc0, !PT ;  /* 0xbfffffff43437812 */ /* 0x000fe400078ec0ff */
[----:B------:R-:W0:Y:S02]  /*cde0*/  FLO.U32 R78, R78 ;  /* 0x0000004e004e7300 */ /* 0x000e2400000e0000 */
[----:B------:R-:W-:-:S02]  /*cdf0*/  @P0 LOP3.LUT R67, R67, 0x40000000, RZ, 0xfc, !PT ;  /* 0x4000000043430812 */ /* 0x000fc400078efcff */
[C---:B0-----:R-:W-:Y:S02]  /*ce00*/  IADD3 R81, -R78.reuse, 0x1f, RZ ;  /* 0x0000001f4e517810 */ /* 0x041fe40007ffe1ff */
[----:B------:R-:W-:-:S03]  /*ce10*/  IADD3 R78, -R78, 0x3f, RZ ;  /* 0x0000003f4e4e7810 */ /* 0x000fc60007ffe1ff */
[----:B------:R-:W-:-:S05]  /*ce20*/  @P6 IMAD.MOV R78, RZ, RZ, R81 ;  /* 0x000000ffff4e6224 */ /* 0x000fca00078e0251 */
[----:B------:R-:W-:-:S04]  /*ce30*/  LOP3.LUT R81, R78, 0x3f, RZ, 0xc0, !PT ;  /* 0x0000003f4e517812 */ /* 0x000fc800078ec0ff */
[CC--:B------:R-:W-:Y:S02]  /*ce40*/  SHF.L.U64.HI R77, R76.reuse, R81.reuse, R77 ;  /* 0x000000514c4d7219 */ /* 0x0c0fe4000001024d */
[----:B------:R-:W-:Y:S02]  /*ce50*/  SHF.L.U32 R81, R76, R81, RZ ;  /* 0x000000514c517219 */ /* 0x000fe400000006ff */
[----:B------:R-:W-:-:S04]  /*ce60*/  LOP3.LUT R76, R78, 0x3f, RZ, 0xc, !PT ;  /* 0x0000003f4e4c7812 */ /* 0x000fc800078e0cff */
[-CC-:B------:R-:W-:Y:S02]  /*ce70*/  SHF.R.U64 R83, R79, R76.reuse, R80.reuse ;  /* 0x0000004c4f537219 */ /* 0x180fe40000001250 */
[----:B------:R-:W-:Y:S02]  /*ce80*/  SHF.R.U32.HI R79, RZ, R76, R80 ;  /* 0x0000004cff4f7219 */ /* 0x000fe40000011650 */
[----:B------:R-:W-:Y:S02]  /*ce90*/  LOP3.LUT R83, R81, R83, RZ, 0xfc, !PT ;  /* 0x0000005351537212 */ /* 0x000fe400078efcff */
[----:B------:R-:W-:Y:S01]  /*cea0*/  LOP3.LUT R79, R77, R79, RZ, 0xfc, !PT ;  /* 0x0000004f4d4f7212 */ /* 0x000fe200078efcff */
[----:B------:R-:W-:Y:S02]  /*ceb0*/  IMAD.MOV.U32 R77, RZ, RZ, RZ ;  /* 0x000000ffff4d7224 */ /* 0x000fe400078e00ff */
[----:B------:R-:W-:-:S04]  /*cec0*/  IMAD.WIDE.U32 R80, R83, 0x2168c235, RZ ;  /* 0x2168c23553507825 */ /* 0x000fc800078e00ff */
[----:B------:R-:W-:Y:S02]  /*ced0*/  IMAD.MOV.U32 R76, RZ, RZ, R81 ;  /* 0x000000ffff4c7224 */ /* 0x000fe400078e0051 */
[----:B------:R-:W-:-:S04]  /*cee0*/  IMAD.HI.U32 R81, R79, -0x36f0255e, RZ ;  /* 0xc90fdaa24f517827 */ /* 0x000fc800078e00ff */
[----:B------:R-:W-:-:S06]  /*cef0*/  IMAD.WIDE.U32 R76, R83, -0x36f0255e, R76 ;  /* 0xc90fdaa2534c7825 */ /* 0x000fcc00078e004c */
[----:B------:R-:W-:-:S04]  /*cf00*/  IMAD.WIDE.U32 R76, P6, R79, 0x2168c235, R76 ;  /* 0x2168c2354f4c7825 */ /* 0x000fc800078c004c */
[----:B------:R-:W-:Y:S02]  /*cf10*/  IMAD R79, R79, -0x36f0255e, RZ ;  /* 0xc90fdaa24f4f7824 */ /* 0x000fe400078e02ff */
[----:B------:R-:W-:-:S03]  /*cf20*/  IMAD.X R81, RZ, RZ, R81, P6 ;  /* 0x000000ffff517224 */ /* 0x000fc600030e0651 */
[----:B------:R-:W-:-:S05]  /*cf30*/  IADD3 R79, P6, R79, R77, RZ ;  /* 0x0000004d4f4f7210 */ /* 0x000fca0007fde0ff */
[----:B------:R-:W-:Y:S01]  /*cf40*/  IMAD.X R77, RZ, RZ, R81, P6 ;  /* 0x000000ffff4d7224 */ /* 0x000fe200030e0651 */
[----:B------:R-:W-:-:S04]  /*cf50*/  ISETP.GE.U32.AND P6, PT, R79, 0x1, PT ;  /* 0x000000014f00780c */ /* 0x000fc80003fc6070 */
[----:B------:R-:W-:-:S13]  /*cf60*/  ISETP.GE.AND.EX P6, PT, R77, RZ, PT, P6 ;  /* 0x000000ff4d00720c */ /* 0x000fda0003fc6360 */
[----:B------:R-:W-:Y:S02]  /*cf70*/  @P6 IADD3 RZ, P0, R80, R80, RZ ;  /* 0x0000005050ff6210 */ /* 0x000fe40007f1e0ff */
[----:B------:R-:W-:Y:S02]  /*cf80*/  @P6 IADD3 R78, R78, 0x1, RZ ;  /* 0x000000014e4e6810 */ /* 0x000fe40007ffe0ff */
[----:B------:R-:W-:Y:S01]  /*cf90*/  @P6 IADD3.X RZ, P0, R76, R76, RZ, P0, !PT ;  /* 0x0000004c4cff6210 */ /* 0x000fe2000071e4ff */
[----:B------:R-:W-:Y:S02]  /*cfa0*/  IMAD.MOV.U32 R76, RZ, RZ, R79 ;  /* 0x000000ffff4c7224 */ /* 0x000fe400078e004f */
[----:B------:R-:W-:-:S03]  /*cfb0*/  IMAD.SHL.U32 R78, R78, 0x100000, RZ ;  /* 0x001000004e4e7824 */ /* 0x000fc600078e00ff */
[----:B------:R-:W-:-:S05]  /*cfc0*/  @P6 IADD3.X R80, P0, R76, R76, RZ, P0, !PT ;  /* 0x0000004c4c506210 */ /* 0x000fca000071e4ff */
[----:B------:R-:W-:Y:S02]  /*cfd0*/  @P6 IMAD.X R79, R77, 0x1, R77, P0 ;  /* 0x000000014d4f6824 */ /* 0x000fe400000e064d */
[----:B------:R-:W-:Y:S02]  /*cfe0*/  @P6 IMAD.MOV.U32 R76, RZ, RZ, R80 ;  /* 0x000000ffff4c6224 */ /* 0x000fe400078e0050 */
[----:B------:R-:W-:-:S03]  /*cff0*/  @P6 IMAD.MOV.U32 R77, RZ, RZ, R79 ;  /* 0x000000ffff4d6224 */ /* 0x000fc600078e004f */
[----:B------:R-:W-:-:S05]  /*d000*/  IADD3 R79, P0, R76, 0x1, RZ ;  /* 0x000000014c4f7810 */ /* 0x000fca0007f1e0ff */
[----:B------:R-:W-:-:S05]  /*d010*/  IMAD.X R76, RZ, RZ, R77, P0 ;  /* 0x000000ffff4c7224 */ /* 0x000fca00000e064d */
[----:B------:R-:W-:-:S04]  /*d020*/  SHF.R.U64 R77, R79, 0xa, R76 ;  /* 0x0000000a4f4d7819 */ /* 0x000fc8000000124c */
[----:B------:R-:W-:-:S04]  /*d030*/  IADD3 R77, P0, R77, 0x1, RZ ;  /* 0x000000014d4d7810 */ /* 0x000fc80007f1e0ff */
[----:B------:R-:W-:-:S04]  /*d040*/  LEA.HI.X R76, R76, RZ, RZ, 0x16, P0 ;  /* 0x000000ff4c4c7211 */ /* 0x000fc800000fb4ff */
[--C-:B------:R-:W-:Y:S02]  /*d050*/  SHF.R.U64 R77, R77, 0x1, R76.reuse ;  /* 0x000000014d4d7819 */ /* 0x100fe4000000124c */
[----:B------:R-:W-:Y:S02]  /*d060*/  SHF.R.U32.HI R76, RZ, 0x1, R76 ;  /* 0x00000001ff4c7819 */ /* 0x000fe4000001164c */
[----:B------:R-:W-:-:S04]  /*d070*/  IADD3 R81, P0, P6, R77, -UR5, RZ ;  /* 0x800000054d517c10 */ /* 0x000fc8000fe1e0ff */
[----:B------:R-:W-:Y:S02]  /*d080*/  IADD3.X R76, R76, 0x3fe00000, ~R78, P0, P6 ;  /* 0x3fe000004c4c7810 */ /* 0x000fe400007ecc4e */
[----:B------:R-:W-:Y:S02]  /*d090*/  LOP3.LUT P0, RZ, R67, 0x40000000, RZ, 0xc0, !PT ;  /* 0x4000000043ff7812 */ /* 0x000fe4000780c0ff */
[----:B------:R-:W-:Y:S02]  /*d0a0*/  LOP3.LUT R76, R76, R82, RZ, 0xfc, !PT ;  /* 0x000000524c4c7212 */ /* 0x000fe400078efcff */
.L_x_199:
[----:B------:R-:W-:Y:S02]  /*d0b0*/  IMAD.MOV.U32 R78, RZ, RZ, R73 ;  /* 0x000000ffff4e7224 */ /* 0x000fe400078e0049 */
[----:B------:R-:W-:Y:S02]  /*d0c0*/  IMAD.MOV.U32 R79, RZ, RZ, 0x0 ;  /* 0x00000000ff4f7424 */ /* 0x000fe400078e00ff */
[----:B------:R-:W-:Y:S02]  /*d0d0*/  IMAD.MOV.U32 R77, RZ, RZ, R76 ;  /* 0x000000ffff4d7224 */ /* 0x000fe400078e004c */
[----:B------:R-:W-:Y:S01]  /*d0e0*/  IMAD.MOV.U32 R76, RZ, RZ, R81 ;  /* 0x000000ffff4c7224 */ /* 0x000fe200078e0051 */
[----:B------:R-:W-:Y:S06]  /*d0f0*/  RET.REL.NODEC R78 `(triton_poi_fused_stack_6) ;  /* 0xffff2f004e007950 */ /* 0x000fec0003c3ffff */
.L_x_205:
[----:B------:R-:W-:-:S00]  /*d100*/  BRA `(.L_x_205) ;  /* 0xfffffff000007947 */ /* 0x000fc0000383ffff */
[----:B------:R-:W-:-:S00]  /*d110*/  NOP ;  /* 0x0000000000007918 */ /* 0x000fc00000000000 */
        /* <DEDUP_REMOVED lines=14> */
.L_x_208:


//--------------------- .nv.global.init           --------------------------
	.section	.nv.global.init,"aw",@progbits
	.align	8
.nv.global.init:
	.type		__cudart_sin_cos_coeffs,@object
	.size		__cudart_sin_cos_coeffs,(__cudart_i2opi_d - __cudart_sin_cos_coeffs)
__cudart_sin_cos_coeffs:
        /* <DEDUP_REMOVED lines=8> */
	.type		__cudart_i2opi_d,@object
	.size		__cudart_i2opi_d,(_$_str - __cudart_i2opi_d)
__cudart_i2opi_d:
        /* <DEDUP_REMOVED lines=9> */
	.type		_$_str,@object
	.size		_$_str,(_$_str_$_1 - _$_str)
_$_str:
        /*0110*/ 	.byte	0x5f, 0x5f, 0x43, 0x55, 0x44, 0x41, 0x5f, 0x46, 0x54, 0x5a, 0x00
	.type		_$_str_$_1,@object
	.size		_$_str_$_1,(.L_1 - _$_str_$_1)
_$_str_$_1:
        /*011b*/ 	.byte	0x5f, 0x5f, 0x43, 0x55, 0x44, 0x41, 0x5f, 0x41, 0x52, 0x43, 0x48, 0x00
.L_1:
